//
// Generated by NVIDIA NVVM Compiler
//
// Compiler Build ID: CL-36424714
// Cuda compilation tools, release 13.0, V13.0.88
// Based on NVVM 20.0.0
//

.version 9.0
.target sm_100
.address_size 64

	// .globl	_Z22distribucionParticulasPfS_S_S_iP17curandStateXORWOWff
.global .align 4 .b8 precalc_xorwow_matrix[102400];
.global .align 4 .b8 precalc_xorwow_offset_matrix[102400];
.global .align 4 .b8 mrg32k3aM1[2304];
.global .align 4 .b8 mrg32k3aM2[2304];
.global .align 4 .b8 mrg32k3aM1SubSeq[2016];
.global .align 4 .b8 mrg32k3aM2SubSeq[2016];
.global .align 4 .b8 mrg32k3aM1Seq[2304];
.global .align 4 .b8 mrg32k3aM2Seq[2304];
.const .align 8 .b8 __cr_lgamma_table[72];

.visible .entry _Z22distribucionParticulasPfS_S_S_iP17curandStateXORWOWff(
	.param .u64 .ptr .align 1 _Z22distribucionParticulasPfS_S_S_iP17curandStateXORWOWff_param_0,
	.param .u64 .ptr .align 1 _Z22distribucionParticulasPfS_S_S_iP17curandStateXORWOWff_param_1,
	.param .u64 .ptr .align 1 _Z22distribucionParticulasPfS_S_S_iP17curandStateXORWOWff_param_2,
	.param .u64 .ptr .align 1 _Z22distribucionParticulasPfS_S_S_iP17curandStateXORWOWff_param_3,
	.param .u32 _Z22distribucionParticulasPfS_S_S_iP17curandStateXORWOWff_param_4,
	.param .u64 .ptr .align 1 _Z22distribucionParticulasPfS_S_S_iP17curandStateXORWOWff_param_5,
	.param .f32 _Z22distribucionParticulasPfS_S_S_iP17curandStateXORWOWff_param_6,
	.param .f32 _Z22distribucionParticulasPfS_S_S_iP17curandStateXORWOWff_param_7
)
{
	.reg .pred 	%p<19>;
	.reg .b32 	%r<183>;
	.reg .b32 	%f<41>;
	.reg .b64 	%rd<22>;
	.reg .b64 	%fd<138>;

	ld.param.u64 	%rd2, [_Z22distribucionParticulasPfS_S_S_iP17curandStateXORWOWff_param_0];
	ld.param.u64 	%rd3, [_Z22distribucionParticulasPfS_S_S_iP17curandStateXORWOWff_param_1];
	ld.param.u64 	%rd4, [_Z22distribucionParticulasPfS_S_S_iP17curandStateXORWOWff_param_2];
	ld.param.u64 	%rd5, [_Z22distribucionParticulasPfS_S_S_iP17curandStateXORWOWff_param_3];
	ld.param.u32 	%r52, [_Z22distribucionParticulasPfS_S_S_iP17curandStateXORWOWff_param_4];
	ld.param.u64 	%rd7, [_Z22distribucionParticulasPfS_S_S_iP17curandStateXORWOWff_param_5];
	ld.param.f32 	%f13, [_Z22distribucionParticulasPfS_S_S_iP17curandStateXORWOWff_param_6];
	ld.param.f32 	%f14, [_Z22distribucionParticulasPfS_S_S_iP17curandStateXORWOWff_param_7];
	cvta.to.global.u64 	%rd8, %rd7;
	mov.u32 	%r53, %ctaid.x;
	mov.u32 	%r54, %ntid.x;
	mov.u32 	%r55, %tid.x;
	mad.lo.s32 	%r1, %r53, %r54, %r55;
	// begin inline asm
	mov.u64 	%rd6, %clock64;
	// end inline asm
	cvt.u32.u64 	%r56, %rd6;
	mul.lo.s32 	%r57, %r1, %r56;
	mul.wide.s32 	%rd9, %r1, 48;
	add.s64 	%rd1, %rd8, %rd9;
	xor.b32  	%r58, %r57, -1429050551;
	mul.lo.s32 	%r2, %r58, 1099087573;
	add.s32 	%r59, %r2, -638133224;
	add.s32 	%r3, %r2, 123456789;
	st.global.v2.u32 	[%rd1], {%r59, %r3};
	xor.b32  	%r4, %r2, 362436069;
	mov.b32 	%r60, -123459836;
	st.global.v2.u32 	[%rd1+8], {%r4, %r60};
	add.s32 	%r5, %r2, 5783321;
	mov.b32 	%r61, -589760388;
	st.global.v2.u32 	[%rd1+16], {%r61, %r5};
	mov.b32 	%r62, 0;
	st.global.v2.u32 	[%rd1+24], {%r62, %r62};
	st.global.u32 	[%rd1+32], %r62;
	mov.b64 	%rd10, 0;
	st.global.u64 	[%rd1+40], %rd10;
	setp.ge.s32 	%p1, %r1, %r52;
	@%p1 bra 	$L__BB0_22;
	cvta.to.global.u64 	%rd11, %rd2;
	cvta.to.global.u64 	%rd12, %rd3;
	shr.u32 	%r63, %r3, 2;
	xor.b32  	%r64, %r63, %r3;
	mov.b32 	%r65, -589760388;
	mov.b32 	%r66, -123459836;
	st.global.v2.u32 	[%rd1+8], {%r66, %r65};
	shl.b32 	%r67, %r5, 4;
	shl.b32 	%r68, %r64, 1;
	xor.b32  	%r69, %r68, %r67;
	xor.b32  	%r70, %r69, %r64;
	xor.b32  	%r71, %r70, %r5;
	st.global.v2.u32 	[%rd1+16], {%r5, %r71};
	add.s32 	%r72, %r2, -637770787;
	st.global.v2.u32 	[%rd1], {%r72, %r4};
	add.s32 	%r73, %r71, %r72;
	cvt.rn.f32.u32 	%f15, %r73;
	fma.rn.f32 	%f16, %f15, 0f2F800000, 0f2F000000;
	mul.f32 	%f17, %f14, %f16;
	mul.wide.s32 	%rd13, %r1, 4;
	add.s64 	%rd14, %rd11, %rd13;
	st.global.f32 	[%rd14], %f17;
	ld.global.v2.u32 	{%r74, %r75}, [%rd1];
	shr.u32 	%r76, %r75, 2;
	xor.b32  	%r77, %r76, %r75;
	ld.global.v2.u32 	{%r78, %r79}, [%rd1+8];
	ld.global.v2.u32 	{%r80, %r81}, [%rd1+16];
	st.global.v2.u32 	[%rd1+8], {%r79, %r80};
	shl.b32 	%r82, %r81, 4;
	shl.b32 	%r83, %r77, 1;
	xor.b32  	%r84, %r83, %r82;
	xor.b32  	%r85, %r84, %r77;
	xor.b32  	%r86, %r85, %r81;
	st.global.v2.u32 	[%rd1+16], {%r81, %r86};
	add.s32 	%r87, %r74, 362437;
	st.global.v2.u32 	[%rd1], {%r87, %r78};
	add.s32 	%r88, %r86, %r87;
	cvt.rn.f32.u32 	%f18, %r88;
	fma.rn.f32 	%f19, %f18, 0f2F800000, 0f2F000000;
	mul.f32 	%f20, %f14, %f19;
	add.s64 	%rd15, %rd12, %rd13;
	st.global.f32 	[%rd15], %f20;
	ld.global.v2.u32 	{%r89, %r90}, [%rd1];
	shr.u32 	%r91, %r90, 2;
	xor.b32  	%r92, %r91, %r90;
	ld.global.v2.u32 	{%r175, %r174}, [%rd1+8];
	ld.global.v2.u32 	{%r173, %r172}, [%rd1+16];
	st.global.v2.u32 	[%rd1+8], {%r174, %r173};
	shl.b32 	%r93, %r172, 4;
	shl.b32 	%r94, %r92, 1;
	xor.b32  	%r95, %r94, %r93;
	xor.b32  	%r96, %r95, %r92;
	xor.b32  	%r171, %r96, %r172;
	st.global.v2.u32 	[%rd1+16], {%r172, %r171};
	add.s32 	%r170, %r89, 362437;
	st.global.v2.u32 	[%rd1], {%r170, %r175};
	cvt.f64.f32 	%fd26, %f13;
	mul.f64 	%fd27, %fd26, 0dC000000000000000;
	mul.f64 	%fd1, %fd27, %fd26;
	fma.rn.f64 	%fd28, %fd1, 0d3FF71547652B82FE, 0d4338000000000000;
	{
	.reg .b32 %temp; 
	mov.b64 	{%r12, %temp}, %fd28;
	}
	mov.f64 	%fd29, 0dC338000000000000;
	add.rn.f64 	%fd30, %fd28, %fd29;
	fma.rn.f64 	%fd31, %fd30, 0dBFE62E42FEFA39EF, %fd1;
	fma.rn.f64 	%fd32, %fd30, 0dBC7ABC9E3B39803F, %fd31;
	fma.rn.f64 	%fd33, %fd32, 0d3E5ADE1569CE2BDF, 0d3E928AF3FCA213EA;
	fma.rn.f64 	%fd34, %fd33, %fd32, 0d3EC71DEE62401315;
	fma.rn.f64 	%fd35, %fd34, %fd32, 0d3EFA01997C89EB71;
	fma.rn.f64 	%fd36, %fd35, %fd32, 0d3F2A01A014761F65;
	fma.rn.f64 	%fd37, %fd36, %fd32, 0d3F56C16C1852B7AF;
	fma.rn.f64 	%fd38, %fd37, %fd32, 0d3F81111111122322;
	fma.rn.f64 	%fd39, %fd38, %fd32, 0d3FA55555555502A1;
	fma.rn.f64 	%fd40, %fd39, %fd32, 0d3FC5555555555511;
	fma.rn.f64 	%fd41, %fd40, %fd32, 0d3FE000000000000B;
	fma.rn.f64 	%fd42, %fd41, %fd32, 0d3FF0000000000000;
	fma.rn.f64 	%fd43, %fd42, %fd32, 0d3FF0000000000000;
	{
	.reg .b32 %temp; 
	mov.b64 	{%r13, %temp}, %fd43;
	}
	{
	.reg .b32 %temp; 
	mov.b64 	{%temp, %r14}, %fd43;
	}
	shl.b32 	%r97, %r12, 20;
	add.s32 	%r98, %r97, %r14;
	mov.b64 	%fd133, {%r13, %r98};
	{
	.reg .b32 %temp; 
	mov.b64 	{%temp, %r99}, %fd1;
	}
	mov.b32 	%f21, %r99;
	abs.f32 	%f1, %f21;
	setp.lt.f32 	%p2, %f1, 0f4086232B;
	@%p2 bra 	$L__BB0_4;
	setp.lt.f64 	%p3, %fd1, 0d0000000000000000;
	add.f64 	%fd44, %fd1, 0d7FF0000000000000;
	selp.f64 	%fd133, 0d0000000000000000, %fd44, %p3;
	setp.geu.f32 	%p4, %f1, 0f40874800;
	@%p4 bra 	$L__BB0_4;
	shr.u32 	%r100, %r12, 31;
	add.s32 	%r101, %r12, %r100;
	shr.s32 	%r102, %r101, 1;
	shl.b32 	%r103, %r102, 20;
	add.s32 	%r104, %r14, %r103;
	mov.b64 	%fd45, {%r13, %r104};
	sub.s32 	%r105, %r12, %r102;
	shl.b32 	%r106, %r105, 20;
	add.s32 	%r107, %r106, 1072693248;
	mov.b32 	%r108, 0;
	mov.b64 	%fd46, {%r108, %r107};
	mul.f64 	%fd133, %fd46, %fd45;
$L__BB0_4:
	add.f64 	%fd47, %fd133, 0d3FF0000000000000;
	mul.f64 	%fd48, %fd47, 0d3FE0000000000000;
	cvt.rn.f32.f64 	%f2, %fd48;
	mul.f32 	%f3, %f13, 0fC0A00000;
	mul.f32 	%f22, %f13, 0f40A00000;
	sub.f32 	%f4, %f22, %f3;
	add.s32 	%r176, %r171, %r170;
$L__BB0_5:
	mov.u32 	%r20, %r174;
	mov.u32 	%r174, %r173;
	mov.u32 	%r173, %r172;
	mov.u32 	%r172, %r171;
	cvt.rn.f32.u32 	%f23, %r176;
	fma.rn.f32 	%f5, %f23, 0f2F800000, 0f2F000000;
	fma.rn.f32 	%f6, %f4, %f5, %f3;
	sub.f32 	%f24, %f6, %f13;
	mul.f32 	%f25, %f24, %f24;
	cvt.f64.f32 	%fd49, %f25;
	mul.f64 	%fd6, %fd49, 0dBFE0000000000000;
	fma.rn.f64 	%fd50, %fd6, 0d3FF71547652B82FE, 0d4338000000000000;
	{
	.reg .b32 %temp; 
	mov.b64 	{%r23, %temp}, %fd50;
	}
	mov.f64 	%fd51, 0dC338000000000000;
	add.rn.f64 	%fd52, %fd50, %fd51;
	fma.rn.f64 	%fd53, %fd52, 0dBFE62E42FEFA39EF, %fd6;
	fma.rn.f64 	%fd54, %fd52, 0dBC7ABC9E3B39803F, %fd53;
	fma.rn.f64 	%fd55, %fd54, 0d3E5ADE1569CE2BDF, 0d3E928AF3FCA213EA;
	fma.rn.f64 	%fd56, %fd55, %fd54, 0d3EC71DEE62401315;
	fma.rn.f64 	%fd57, %fd56, %fd54, 0d3EFA01997C89EB71;
	fma.rn.f64 	%fd58, %fd57, %fd54, 0d3F2A01A014761F65;
	fma.rn.f64 	%fd59, %fd58, %fd54, 0d3F56C16C1852B7AF;
	fma.rn.f64 	%fd60, %fd59, %fd54, 0d3F81111111122322;
	fma.rn.f64 	%fd61, %fd60, %fd54, 0d3FA55555555502A1;
	fma.rn.f64 	%fd62, %fd61, %fd54, 0d3FC5555555555511;
	fma.rn.f64 	%fd63, %fd62, %fd54, 0d3FE000000000000B;
	fma.rn.f64 	%fd64, %fd63, %fd54, 0d3FF0000000000000;
	fma.rn.f64 	%fd65, %fd64, %fd54, 0d3FF0000000000000;
	{
	.reg .b32 %temp; 
	mov.b64 	{%r24, %temp}, %fd65;
	}
	{
	.reg .b32 %temp; 
	mov.b64 	{%temp, %r25}, %fd65;
	}
	shl.b32 	%r109, %r23, 20;
	add.s32 	%r110, %r109, %r25;
	mov.b64 	%fd134, {%r24, %r110};
	{
	.reg .b32 %temp; 
	mov.b64 	{%temp, %r111}, %fd6;
	}
	mov.b32 	%f26, %r111;
	abs.f32 	%f7, %f26;
	setp.lt.f32 	%p5, %f7, 0f4086232B;
	@%p5 bra 	$L__BB0_8;
	setp.lt.f64 	%p6, %fd6, 0d0000000000000000;
	add.f64 	%fd66, %fd6, 0d7FF0000000000000;
	selp.f64 	%fd134, 0d0000000000000000, %fd66, %p6;
	setp.geu.f32 	%p7, %f7, 0f40874800;
	@%p7 bra 	$L__BB0_8;
	shr.u32 	%r112, %r23, 31;
	add.s32 	%r113, %r23, %r112;
	shr.s32 	%r114, %r113, 1;
	shl.b32 	%r115, %r114, 20;
	add.s32 	%r116, %r25, %r115;
	mov.b64 	%fd67, {%r24, %r116};
	sub.s32 	%r117, %r23, %r114;
	shl.b32 	%r118, %r117, 20;
	add.s32 	%r119, %r118, 1072693248;
	mov.b32 	%r120, 0;
	mov.b64 	%fd68, {%r120, %r119};
	mul.f64 	%fd134, %fd68, %fd67;
$L__BB0_8:
	add.f32 	%f27, %f13, %f6;
	mul.f32 	%f28, %f27, %f27;
	cvt.f64.f32 	%fd69, %f28;
	mul.f64 	%fd11, %fd69, 0dBFE0000000000000;
	fma.rn.f64 	%fd70, %fd11, 0d3FF71547652B82FE, 0d4338000000000000;
	{
	.reg .b32 %temp; 
	mov.b64 	{%r26, %temp}, %fd70;
	}
	mov.f64 	%fd71, 0dC338000000000000;
	add.rn.f64 	%fd72, %fd70, %fd71;
	fma.rn.f64 	%fd73, %fd72, 0dBFE62E42FEFA39EF, %fd11;
	fma.rn.f64 	%fd74, %fd72, 0dBC7ABC9E3B39803F, %fd73;
	fma.rn.f64 	%fd75, %fd74, 0d3E5ADE1569CE2BDF, 0d3E928AF3FCA213EA;
	fma.rn.f64 	%fd76, %fd75, %fd74, 0d3EC71DEE62401315;
	fma.rn.f64 	%fd77, %fd76, %fd74, 0d3EFA01997C89EB71;
	fma.rn.f64 	%fd78, %fd77, %fd74, 0d3F2A01A014761F65;
	fma.rn.f64 	%fd79, %fd78, %fd74, 0d3F56C16C1852B7AF;
	fma.rn.f64 	%fd80, %fd79, %fd74, 0d3F81111111122322;
	fma.rn.f64 	%fd81, %fd80, %fd74, 0d3FA55555555502A1;
	fma.rn.f64 	%fd82, %fd81, %fd74, 0d3FC5555555555511;
	fma.rn.f64 	%fd83, %fd82, %fd74, 0d3FE000000000000B;
	fma.rn.f64 	%fd84, %fd83, %fd74, 0d3FF0000000000000;
	fma.rn.f64 	%fd85, %fd84, %fd74, 0d3FF0000000000000;
	{
	.reg .b32 %temp; 
	mov.b64 	{%r27, %temp}, %fd85;
	}
	{
	.reg .b32 %temp; 
	mov.b64 	{%temp, %r28}, %fd85;
	}
	shl.b32 	%r121, %r26, 20;
	add.s32 	%r122, %r121, %r28;
	mov.b64 	%fd135, {%r27, %r122};
	{
	.reg .b32 %temp; 
	mov.b64 	{%temp, %r123}, %fd11;
	}
	mov.b32 	%f29, %r123;
	abs.f32 	%f8, %f29;
	setp.lt.f32 	%p8, %f8, 0f4086232B;
	@%p8 bra 	$L__BB0_11;
	setp.lt.f64 	%p9, %fd11, 0d0000000000000000;
	add.f64 	%fd86, %fd11, 0d7FF0000000000000;
	selp.f64 	%fd135, 0d0000000000000000, %fd86, %p9;
	setp.geu.f32 	%p10, %f8, 0f40874800;
	@%p10 bra 	$L__BB0_11;
	shr.u32 	%r124, %r26, 31;
	add.s32 	%r125, %r26, %r124;
	shr.s32 	%r126, %r125, 1;
	shl.b32 	%r127, %r126, 20;
	add.s32 	%r128, %r28, %r127;
	mov.b64 	%fd87, {%r27, %r128};
	sub.s32 	%r129, %r26, %r126;
	shl.b32 	%r130, %r129, 20;
	add.s32 	%r131, %r130, 1072693248;
	mov.b32 	%r132, 0;
	mov.b64 	%fd88, {%r132, %r131};
	mul.f64 	%fd135, %fd88, %fd87;
$L__BB0_11:
	add.f64 	%fd89, %fd134, %fd135;
	mul.f64 	%fd90, %fd89, 0d3FE0000000000000;
	cvt.rn.f32.f64 	%f30, %fd90;
	mul.f32 	%f31, %f5, %f2;
	setp.leu.f32 	%p11, %f31, %f30;
	@%p11 bra 	$L__BB0_13;
	shr.u32 	%r164, %r175, 2;
	xor.b32  	%r165, %r164, %r175;
	st.global.v2.u32 	[%rd1+8], {%r174, %r173};
	shl.b32 	%r166, %r172, 4;
	shl.b32 	%r167, %r165, 1;
	xor.b32  	%r168, %r167, %r166;
	xor.b32  	%r169, %r168, %r165;
	xor.b32  	%r171, %r169, %r172;
	st.global.v2.u32 	[%rd1+16], {%r172, %r171};
	add.s32 	%r170, %r170, 362437;
	st.global.v2.u32 	[%rd1], {%r170, %r20};
	add.s32 	%r176, %r171, %r170;
	mov.u32 	%r175, %r20;
	bra.uni 	$L__BB0_5;
$L__BB0_13:
	cvta.to.global.u64 	%rd16, %rd4;
	add.s64 	%rd18, %rd16, %rd13;
	st.global.f32 	[%rd18], %f6;
	ld.global.v2.u32 	{%r177, %r182}, [%rd1];
	ld.global.v2.u32 	{%r181, %r180}, [%rd1+8];
	ld.global.v2.u32 	{%r179, %r178}, [%rd1+16];
$L__BB0_14:
	mov.u32 	%r43, %r182;
	mov.u32 	%r182, %r181;
	mov.u32 	%r181, %r180;
	mov.u32 	%r180, %r179;
	mov.u32 	%r179, %r178;
	shr.u32 	%r133, %r43, 2;
	xor.b32  	%r134, %r133, %r43;
	shl.b32 	%r135, %r179, 4;
	shl.b32 	%r136, %r134, 1;
	xor.b32  	%r137, %r136, %r135;
	xor.b32  	%r138, %r137, %r134;
	xor.b32  	%r178, %r138, %r179;
	add.s32 	%r177, %r177, 362437;
	add.s32 	%r139, %r178, %r177;
	cvt.rn.f32.u32 	%f32, %r139;
	fma.rn.f32 	%f9, %f32, 0f2F800000, 0f2F000000;
	fma.rn.f32 	%f10, %f4, %f9, %f3;
	sub.f32 	%f33, %f10, %f13;
	mul.f32 	%f34, %f33, %f33;
	cvt.f64.f32 	%fd91, %f34;
	mul.f64 	%fd16, %fd91, 0dBFE0000000000000;
	fma.rn.f64 	%fd92, %fd16, 0d3FF71547652B82FE, 0d4338000000000000;
	{
	.reg .b32 %temp; 
	mov.b64 	{%r46, %temp}, %fd92;
	}
	mov.f64 	%fd93, 0dC338000000000000;
	add.rn.f64 	%fd94, %fd92, %fd93;
	fma.rn.f64 	%fd95, %fd94, 0dBFE62E42FEFA39EF, %fd16;
	fma.rn.f64 	%fd96, %fd94, 0dBC7ABC9E3B39803F, %fd95;
	fma.rn.f64 	%fd97, %fd96, 0d3E5ADE1569CE2BDF, 0d3E928AF3FCA213EA;
	fma.rn.f64 	%fd98, %fd97, %fd96, 0d3EC71DEE62401315;
	fma.rn.f64 	%fd99, %fd98, %fd96, 0d3EFA01997C89EB71;
	fma.rn.f64 	%fd100, %fd99, %fd96, 0d3F2A01A014761F65;
	fma.rn.f64 	%fd101, %fd100, %fd96, 0d3F56C16C1852B7AF;
	fma.rn.f64 	%fd102, %fd101, %fd96, 0d3F81111111122322;
	fma.rn.f64 	%fd103, %fd102, %fd96, 0d3FA55555555502A1;
	fma.rn.f64 	%fd104, %fd103, %fd96, 0d3FC5555555555511;
	fma.rn.f64 	%fd105, %fd104, %fd96, 0d3FE000000000000B;
	fma.rn.f64 	%fd106, %fd105, %fd96, 0d3FF0000000000000;
	fma.rn.f64 	%fd107, %fd106, %fd96, 0d3FF0000000000000;
	{
	.reg .b32 %temp; 
	mov.b64 	{%r47, %temp}, %fd107;
	}
	{
	.reg .b32 %temp; 
	mov.b64 	{%temp, %r48}, %fd107;
	}
	shl.b32 	%r140, %r46, 20;
	add.s32 	%r141, %r140, %r48;
	mov.b64 	%fd136, {%r47, %r141};
	{
	.reg .b32 %temp; 
	mov.b64 	{%temp, %r142}, %fd16;
	}
	mov.b32 	%f35, %r142;
	abs.f32 	%f11, %f35;
	setp.lt.f32 	%p12, %f11, 0f4086232B;
	@%p12 bra 	$L__BB0_17;
	setp.lt.f64 	%p13, %fd16, 0d0000000000000000;
	add.f64 	%fd108, %fd16, 0d7FF0000000000000;
	selp.f64 	%fd136, 0d0000000000000000, %fd108, %p13;
	setp.geu.f32 	%p14, %f11, 0f40874800;
	@%p14 bra 	$L__BB0_17;
	shr.u32 	%r143, %r46, 31;
	add.s32 	%r144, %r46, %r143;
	shr.s32 	%r145, %r144, 1;
	shl.b32 	%r146, %r145, 20;
	add.s32 	%r147, %r48, %r146;
	mov.b64 	%fd109, {%r47, %r147};
	sub.s32 	%r148, %r46, %r145;
	shl.b32 	%r149, %r148, 20;
	add.s32 	%r150, %r149, 1072693248;
	mov.b32 	%r151, 0;
	mov.b64 	%fd110, {%r151, %r150};
	mul.f64 	%fd136, %fd110, %fd109;
$L__BB0_17:
	add.f32 	%f36, %f13, %f10;
	mul.f32 	%f37, %f36, %f36;
	cvt.f64.f32 	%fd111, %f37;
	mul.f64 	%fd21, %fd111, 0dBFE0000000000000;
	fma.rn.f64 	%fd112, %fd21, 0d3FF71547652B82FE, 0d4338000000000000;
	{
	.reg .b32 %temp; 
	mov.b64 	{%r49, %temp}, %fd112;
	}
	mov.f64 	%fd113, 0dC338000000000000;
	add.rn.f64 	%fd114, %fd112, %fd113;
	fma.rn.f64 	%fd115, %fd114, 0dBFE62E42FEFA39EF, %fd21;
	fma.rn.f64 	%fd116, %fd114, 0dBC7ABC9E3B39803F, %fd115;
	fma.rn.f64 	%fd117, %fd116, 0d3E5ADE1569CE2BDF, 0d3E928AF3FCA213EA;
	fma.rn.f64 	%fd118, %fd117, %fd116, 0d3EC71DEE62401315;
	fma.rn.f64 	%fd119, %fd118, %fd116, 0d3EFA01997C89EB71;
	fma.rn.f64 	%fd120, %fd119, %fd116, 0d3F2A01A014761F65;
	fma.rn.f64 	%fd121, %fd120, %fd116, 0d3F56C16C1852B7AF;
	fma.rn.f64 	%fd122, %fd121, %fd116, 0d3F81111111122322;
	fma.rn.f64 	%fd123, %fd122, %fd116, 0d3FA55555555502A1;
	fma.rn.f64 	%fd124, %fd123, %fd116, 0d3FC5555555555511;
	fma.rn.f64 	%fd125, %fd124, %fd116, 0d3FE000000000000B;
	fma.rn.f64 	%fd126, %fd125, %fd116, 0d3FF0000000000000;
	fma.rn.f64 	%fd127, %fd126, %fd116, 0d3FF0000000000000;
	{
	.reg .b32 %temp; 
	mov.b64 	{%r50, %temp}, %fd127;
	}
	{
	.reg .b32 %temp; 
	mov.b64 	{%temp, %r51}, %fd127;
	}
	shl.b32 	%r152, %r49, 20;
	add.s32 	%r153, %r152, %r51;
	mov.b64 	%fd137, {%r50, %r153};
	{
	.reg .b32 %temp; 
	mov.b64 	{%temp, %r154}, %fd21;
	}
	mov.b32 	%f38, %r154;
	abs.f32 	%f12, %f38;
	setp.lt.f32 	%p15, %f12, 0f4086232B;
	@%p15 bra 	$L__BB0_20;
	setp.lt.f64 	%p16, %fd21, 0d0000000000000000;
	add.f64 	%fd128, %fd21, 0d7FF0000000000000;
	selp.f64 	%fd137, 0d0000000000000000, %fd128, %p16;
	setp.geu.f32 	%p17, %f12, 0f40874800;
	@%p17 bra 	$L__BB0_20;
	shr.u32 	%r155, %r49, 31;
	add.s32 	%r156, %r49, %r155;
	shr.s32 	%r157, %r156, 1;
	shl.b32 	%r158, %r157, 20;
	add.s32 	%r159, %r51, %r158;
	mov.b64 	%fd129, {%r50, %r159};
	sub.s32 	%r160, %r49, %r157;
	shl.b32 	%r161, %r160, 20;
	add.s32 	%r162, %r161, 1072693248;
	mov.b32 	%r163, 0;
	mov.b64 	%fd130, {%r163, %r162};
	mul.f64 	%fd137, %fd130, %fd129;
$L__BB0_20:
	add.f64 	%fd131, %fd136, %fd137;
	mul.f64 	%fd132, %fd131, 0d3FE0000000000000;
	cvt.rn.f32.f64 	%f39, %fd132;
	mul.f32 	%f40, %f9, %f2;
	setp.gt.f32 	%p18, %f40, %f39;
	@%p18 bra 	$L__BB0_14;
	st.global.v2.u32 	[%rd1+8], {%r181, %r180};
	st.global.v2.u32 	[%rd1+16], {%r179, %r178};
	st.global.v2.u32 	[%rd1], {%r177, %r182};
	cvta.to.global.u64 	%rd19, %rd5;
	add.s64 	%rd21, %rd19, %rd13;
	st.global.f32 	[%rd21], %f10;
$L__BB0_22:
	ret;

}


// ===== COMPILED SASS (sm_100) =====

	.target	sm_100

	.elftype	@"ET_EXEC"


//--------------------- .note.nv.tkinfo           --------------------------
	.section	.note.nv.tkinfo,"",@"SHT_NOTE"
	.sectionflags	@"SHF_NOTE_NV_TKINFO"
	.tkinfo
        /*0018*/ 	.word	0x00000002
        /*0030*/ 	.string	""
        /*0030*/ 	.string	"ptxas"
        /*0030*/ 	.string	"Cuda compilation tools, release 13.0, V13.0.88"
        /*0030*/ 	.string	"Build cuda_13.0.r13.0/compiler.36424714_0"
        /*0030*/ 	.string	"-arch sm_100 -m 64 "



//--------------------- .note.nv.cuinfo           --------------------------
	.section	.note.nv.cuinfo,"",@"SHT_NOTE"
	.sectionflags	@"SHF_NOTE_NV_CUINFO"
        /*0018*/ 	.short	0x0002
        /*001a*/ 	.short	0x0064
        /*001c*/ 	.short	0x0082
	.zero		2


//--------------------- .nv.info                  --------------------------
	.section	.nv.info,"",@"SHT_CUDA_INFO"
	.align	4


	//----- nvinfo : EIATTR_REGCOUNT
	.align		4
        /*0000*/ 	.byte	0x04, 0x2f
        /*0002*/ 	.short	(.L_10 - .L_9)
	.align		4
.L_9:
        /*0004*/ 	.word	index@(_Z22distribucionParticulasPfS_S_S_iP17curandStateXORWOWff)
        /*0008*/ 	.word	0x00000036


	//----- nvinfo : EIATTR_FRAME_SIZE
	.align		4
.L_10:
        /*000c*/ 	.byte	0x04, 0x11
        /*000e*/ 	.short	(.L_12 - .L_11)
	.align		4
.L_11:
        /*0010*/ 	.word	index@(_Z22distribucionParticulasPfS_S_S_iP17curandStateXORWOWff)
        /*0014*/ 	.word	0x00000000


	//----- nvinfo : EIATTR_MIN_STACK_SIZE
	.align		4
.L_12:
        /*0018*/ 	.byte	0x04, 0x12
        /*001a*/ 	.short	(.L_14 - .L_13)
	.align		4
.L_13:
        /*001c*/ 	.word	index@(_Z22distribucionParticulasPfS_S_S_iP17curandStateXORWOWff)
        /*0020*/ 	.word	0x00000000
.L_14:


//--------------------- .nv.compat                --------------------------
	.section	.nv.compat,"",@"SHT_CUDA_COMPAT_INFO"
	.align	4
        /*0000*/ 	.byte	0x02, 0x09, 0x00, 0x00, 0x02, 0x02, 0x01, 0x00, 0x02, 0x05, 0x05, 0x00, 0x03, 0x07, 0x01, 0x01
        /*0010*/ 	.byte	0x02, 0x03, 0x00, 0x00, 0x02, 0x06, 0x01, 0x00, 0x04, 0x0b, 0x08, 0x00, 0x01, 0x00, 0x00, 0x00
        /*0020*/ 	.byte	0x00, 0x00, 0x00, 0x00


//--------------------- .nv.info._Z22distribucionParticulasPfS_S_S_iP17curandStateXORWOWff --------------------------
	.section	.nv.info._Z22distribucionParticulasPfS_S_S_iP17curandStateXORWOWff,"",@"SHT_CUDA_INFO"
	.sectionflags	@""
	.align	4


	//----- nvinfo : EIATTR_CUDA_API_VERSION
	.align		4
        /*0000*/ 	.byte	0x04, 0x37
        /*0002*/ 	.short	(.L_16 - .L_15)
.L_15:
        /*0004*/ 	.word	0x00000082


	//----- nvinfo : EIATTR_KPARAM_INFO
	.align		4
.L_16:
        /*0008*/ 	.byte	0x04, 0x17
        /*000a*/ 	.short	(.L_18 - .L_17)
.L_17:
        /*000c*/ 	.word	0x00000000
        /*0010*/ 	.short	0x0007
        /*0012*/ 	.short	0x0034
        /*0014*/ 	.byte	0x00, 0xf0, 0x11, 0x00


	//----- nvinfo : EIATTR_KPARAM_INFO
	.align		4
.L_18:
        /*0018*/ 	.byte	0x04, 0x17
        /*001a*/ 	.short	(.L_20 - .L_19)
.L_19:
        /*001c*/ 	.word	0x00000000
        /*0020*/ 	.short	0x0006
        /*0022*/ 	.short	0x0030
        /*0024*/ 	.byte	0x00, 0xf0, 0x11, 0x00


	//----- nvinfo : EIATTR_KPARAM_INFO
	.align		4
.L_20:
        /*0028*/ 	.byte	0x04, 0x17
        /*002a*/ 	.short	(.L_22 - .L_21)
.L_21:
        /*002c*/ 	.word	0x00000000
        /*0030*/ 	.short	0x0005
        /*0032*/ 	.short	0x0028
        /*0034*/ 	.byte	0x00, 0xf5, 0x21, 0x00


	//----- nvinfo : EIATTR_KPARAM_INFO
	.align		4
.L_22:
        /*0038*/ 	.byte	0x04, 0x17
        /*003a*/ 	.short	(.L_24 - .L_23)
.L_23:
        /*003c*/ 	.word	0x00000000
        /*0040*/ 	.short	0x0004
        /*0042*/ 	.short	0x0020
        /*0044*/ 	.byte	0x00, 0xf0, 0x11, 0x00


	//----- nvinfo : EIATTR_KPARAM_INFO
	.align		4
.L_24:
        /*0048*/ 	.byte	0x04, 0x17
        /*004a*/ 	.short	(.L_26 - .L_25)
.L_25:
        /*004c*/ 	.word	0x00000000
        /*0050*/ 	.short	0x0003
        /*0052*/ 	.short	0x0018
        /*0054*/ 	.byte	0x00, 0xf5, 0x21, 0x00


	//----- nvinfo : EIATTR_KPARAM_INFO
	.align		4
.L_26:
        /*0058*/ 	.byte	0x04, 0x17
        /*005a*/ 	.short	(.L_28 - .L_27)
.L_27:
        /*005c*/ 	.word	0x00000000
        /*0060*/ 	.short	0x0002
        /*0062*/ 	.short	0x0010
        /*0064*/ 	.byte	0x00, 0xf5, 0x21, 0x00


	//----- nvinfo : EIATTR_KPARAM_INFO
	.align		4
.L_28:
        /*0068*/ 	.byte	0x04, 0x17
        /*006a*/ 	.short	(.L_30 - .L_29)
.L_29:
        /*006c*/ 	.word	0x00000000
        /*0070*/ 	.short	0x0001
        /*0072*/ 	.short	0x0008
        /*0074*/ 	.byte	0x00, 0xf5, 0x21, 0x00


	//----- nvinfo : EIATTR_KPARAM_INFO
	.align		4
.L_30:
        /*0078*/ 	.byte	0x04, 0x17
        /*007a*/ 	.short	(.L_32 - .L_31)
.L_31:
        /*007c*/ 	.word	0x00000000
        /*0080*/ 	.short	0x0000
        /*0082*/ 	.short	0x0000
        /*0084*/ 	.byte	0x00, 0xf5, 0x21, 0x00


	//----- nvinfo : EIATTR_SPARSE_MMA_MASK
	.align		4
.L_32:
        /*0088*/ 	.byte	0x03, 0x50
        /*008a*/ 	.short	0x0000


	//----- nvinfo : EIATTR_MAXREG_COUNT
	.align		4
        /*008c*/ 	.byte	0x03, 0x1b
        /*008e*/ 	.short	0x00ff


	//----- nvinfo : EIATTR_MERCURY_ISA_VERSION
	.align		4
        /*0090*/ 	.byte	0x03, 0x5f
        /*0092*/ 	.short	0x0101


	//----- nvinfo : EIATTR_VRC_CTA_INIT_COUNT
	.align		4
        /*0094*/ 	.byte	0x02, 0x4a
	.zero		1
	.zero		1


	//----- nvinfo : EIATTR_EXIT_INSTR_OFFSETS
	.align		4
        /*0098*/ 	.byte	0x04, 0x1c
        /*009a*/ 	.short	(.L_34 - .L_33)


	//   ....[0]....
.L_33:
        /*009c*/ 	.word	0x000001b0


	//   ....[1]....
        /*00a0*/ 	.word	0x00001ae0


	//----- nvinfo : EIATTR_CRS_STACK_SIZE
	.align		4
.L_34:
        /*00a4*/ 	.byte	0x04, 0x1e
        /*00a6*/ 	.short	(.L_36 - .L_35)
.L_35:
        /*00a8*/ 	.word	0x00000000


	//----- nvinfo : EIATTR_CBANK_PARAM_SIZE
	.align		4
.L_36:
        /*00ac*/ 	.byte	0x03, 0x19
        /*00ae*/ 	.short	0x0038


	//----- nvinfo : EIATTR_PARAM_CBANK
	.align		4
        /*00b0*/ 	.byte	0x04, 0x0a
        /*00b2*/ 	.short	(.L_38 - .L_37)
	.align		4
.L_37:
        /*00b4*/ 	.word	index@(.nv.constant0._Z22distribucionParticulasPfS_S_S_iP17curandStateXORWOWff)
        /*00b8*/ 	.short	0x0380
        /*00ba*/ 	.short	0x0038


	//----- nvinfo : EIATTR_SW_WAR
	.align		4
.L_38:
        /*00bc*/ 	.byte	0x04, 0x36
        /*00be*/ 	.short	(.L_40 - .L_39)
.L_39:
        /*00c0*/ 	.word	0x00000008
.L_40:


//--------------------- .nv.callgraph             --------------------------
	.section	.nv.callgraph,"",@"SHT_CUDA_CALLGRAPH"
	.align	4
	.sectionentsize	8
	.align		4
        /*0000*/ 	.word	0x00000000
	.align		4
        /*0004*/ 	.word	0xffffffff
	.align		4
        /*0008*/ 	.word	0x00000000
	.align		4
        /*000c*/ 	.word	0xfffffffe
	.align		4
        /*0010*/ 	.word	0x00000000
	.align		4
        /*0014*/ 	.word	0xfffffffd
	.align		4
        /*0018*/ 	.word	0x00000000
	.align		4
        /*001c*/ 	.word	0xfffffffc


//--------------------- .nv.constant4             --------------------------
	.section	.nv.constant4,"a",@progbits
	.align	8
	.align		8
.nv.constant4:
        /*0000*/ 	.dword	precalc_xorwow_matrix
	.align		8
        /*0008*/ 	.dword	precalc_xorwow_offset_matrix
	.align		8
        /*0010*/ 	.dword	mrg32k3aM1
	.align		8
        /*0018*/ 	.dword	mrg32k3aM2
	.align		8
        /*0020*/ 	.dword	mrg32k3aM1SubSeq
	.align		8
        /*0028*/ 	.dword	mrg32k3aM2SubSeq
	.align		8
        /*0030*/ 	.dword	mrg32k3aM1Seq
	.align		8
        /*0038*/ 	.dword	mrg32k3aM2Seq


//--------------------- .nv.constant3             --------------------------
	.section	.nv.constant3,"a",@progbits
	.align	8
.nv.constant3:
	.type		__cr_lgamma_table,@object
	.size		__cr_lgamma_table,(.L_8 - __cr_lgamma_table)
__cr_lgamma_table:
        /*0000*/ 	.byte	0x00, 0x00, 0x00, 0x00, 0x00, 0x00, 0x00, 0x00, 0x00, 0x00, 0x00, 0x00, 0x00, 0x00, 0x00, 0x00
        /*0010*/ 	.byte	0xef, 0x39, 0xfa, 0xfe, 0x42, 0x2e, 0xe6, 0x3f, 0x02, 0x20, 0x2a, 0xfa, 0x0b, 0xab, 0xfc, 0x3f
        /*0020*/ 	.byte	0xf9, 0x2c, 0x92, 0x7c, 0xa7, 0x6c, 0x09, 0x40, 0xc9, 0x79, 0x44, 0x3c, 0x64, 0x26, 0x13, 0x40
        /*0030*/ 	.byte	0xca, 0x01, 0xcf, 0x3a, 0x27, 0x51, 0x1a, 0x40, 0x30, 0xcc, 0x2d, 0xf3, 0xe1, 0x0c, 0x21, 0x40
        /*0040*/ 	.byte	0x0d, 0xb7, 0xfc, 0x82, 0x8e, 0x35, 0x25, 0x40
.L_8:


//--------------------- .text._Z22distribucionParticulasPfS_S_S_iP17curandStateXORWOWff --------------------------
	.section	.text._Z22distribucionParticulasPfS_S_S_iP17curandStateXORWOWff,"ax",@progbits
	.align	128
        .global         _Z22distribucionParticulasPfS_S_S_iP17curandStateXORWOWff
        .type           _Z22distribucionParticulasPfS_S_S_iP17curandStateXORWOWff,@function
        .size           _Z22distribucionParticulasPfS_S_S_iP17curandStateXORWOWff,(.L_x_15 - _Z22distribucionParticulasPfS_S_S_iP17curandStateXORWOWff)
        .other          _Z22distribucionParticulasPfS_S_S_iP17curandStateXORWOWff,@"STO_CUDA_ENTRY STV_DEFAULT"
_Z22distribucionParticulasPfS_S_S_iP17curandStateXORWOWff:
.text._Z22distribucionParticulasPfS_S_S_iP17curandStateXORWOWff:
[----:B------:R-:W-:Y:S01]  /*0000*/  LDC R1, c[0x0][0x37c] ;  /* 0x0000df00ff017b82 */ /* 0x000fe20000000800 */
[----:B------:R-:W0:Y:S07]  /*0010*/  S2R R3, SR_TID.X ;  /* 0x0000000000037919 */ /* 0x000e2e0000002100 */
[----:B------:R-:W0:Y:S01]  /*0020*/  S2UR UR6, SR_CTAID.X ;  /* 0x00000000000679c3 */ /* 0x000e220000002500 */
[----:B------:R-:W1:Y:S07]  /*0030*/  LDCU.64 UR4, c[0x0][0x358] ;  /* 0x00006b00ff0477ac */ /* 0x000e6e0008000a00 */
[----:B------:R-:W0:Y:S02]  /*0040*/  LDC R0, c[0x0][0x360] ;  /* 0x0000d800ff007b82 */ /* 0x000e240000000800 */
[----:B0-----:R-:W-:-:S06]  /*0050*/  IMAD R0, R0, UR6, R3 ;  /* 0x0000000600007c24 */ /* 0x001fcc000f8e0203 */
[----:B------:R-:W0:Y:S01]  /*0060*/  S2UR UR6, SR_CLOCKLO ;  /* 0x00000000000679c3 */ /* 0x000e220000005000 */
[----:B------:R-:W-:Y:S01]  /*0070*/  NOP ;  /* 0x0000000000007918 */ /* 0x000fe20000000000 */
[----:B------:R-:W2:Y:S06]  /*0080*/  LDCU UR7, c[0x0][0x3a0] ;  /* 0x00007400ff0777ac */ /* 0x000eac0008000800 */
[----:B------:R-:W3:Y:S01]  /*0090*/  LDC.64 R12, c[0x0][0x3a8] ;  /* 0x0000ea00ff0c7b82 */ /* 0x000ee20000000a00 */
[----:B0-----:R-:W-:Y:S02]  /*00a0*/  IMAD R2, R0, UR6, RZ ;  /* 0x0000000600027c24 */ /* 0x001fe4000f8e02ff */
[----:B------:R-:W-:-:S02]  /*00b0*/  IMAD.MOV.U32 R9, RZ, RZ, -0x75bd8fc ;  /* 0xf8a42704ff097424 */ /* 0x000fc400078e00ff */
[----:B------:R-:W-:Y:S01]  /*00c0*/  IMAD.MOV.U32 R10, RZ, RZ, -0x23270784 ;  /* 0xdcd8f87cff0a7424 */ /* 0x000fe200078e00ff */
[----:B------:R-:W-:-:S05]  /*00d0*/  LOP3.LUT R2, R2, 0xaad26b49, RZ, 0x3c, !PT ;  /* 0xaad26b4902027812 */ /* 0x000fca00078e3cff */
[----:B------:R-:W-:-:S04]  /*00e0*/  IMAD R6, R2, 0x4182bed5, RZ ;  /* 0x4182bed502067824 */ /* 0x000fc800078e02ff */
[C---:B------:R-:W-:Y:S01]  /*00f0*/  VIADD R3, R6.reuse, 0x75bcd15 ;  /* 0x075bcd1506037836 */ /* 0x040fe20000000000 */
[C---:B------:R-:W-:Y:S01]  /*0100*/  IADD3 R2, PT, PT, R6.reuse, -0x260923e8, RZ ;  /* 0xd9f6dc1806027810 */ /* 0x040fe20007ffe0ff */
[----:B------:R-:W-:Y:S01]  /*0110*/  VIADD R11, R6, 0x583f19 ;  /* 0x00583f19060b7836 */ /* 0x000fe20000000000 */
[----:B--2---:R-:W-:Y:S02]  /*0120*/  ISETP.GE.AND P0, PT, R0, UR7, PT ;  /* 0x0000000700007c0c */ /* 0x004fe4000bf06270 */
[----:B------:R-:W-:Y:S01]  /*0130*/  LOP3.LUT R8, R6, 0x159a55e5, RZ, 0x3c, !PT ;  /* 0x159a55e506087812 */ /* 0x000fe200078e3cff */
[----:B---3--:R-:W-:-:S05]  /*0140*/  IMAD.WIDE R12, R0, 0x30, R12 ;  /* 0x00000030000c7825 */ /* 0x008fca00078e020c */
[----:B-1----:R0:W-:Y:S04]  /*0150*/  STG.E.64 desc[UR4][R12.64], R2 ;  /* 0x000000020c007986 */ /* 0x0021e8000c101b04 */
[----:B------:R0:W-:Y:S04]  /*0160*/  STG.E.64 desc[UR4][R12.64+0x8], R8 ;  /* 0x000008080c007986 */ /* 0x0001e8000c101b04 */
[----:B------:R0:W-:Y:S04]  /*0170*/  STG.E.64 desc[UR4][R12.64+0x10], R10 ;  /* 0x0000100a0c007986 */ /* 0x0001e8000c101b04 */
[----:B------:R0:W-:Y:S04]  /*0180*/  STG.E.64 desc[UR4][R12.64+0x18], RZ ;  /* 0x000018ff0c007986 */ /* 0x0001e8000c101b04 */
[----:B------:R0:W-:Y:S04]  /*0190*/  STG.E desc[UR4][R12.64+0x20], RZ ;  /* 0x000020ff0c007986 */ /* 0x0001e8000c101904 */
[----:B------:R0:W-:Y:S01]  /*01a0*/  STG.E.64 desc[UR4][R12.64+0x28], RZ ;  /* 0x000028ff0c007986 */ /* 0x0001e2000c101b04 */
[----:B------:R-:W-:Y:S05]  /*01b0*/  @P0 EXIT ;  /* 0x000000000000094d */ /* 0x000fea0003800000 */
[----:B0-----:R-:W-:Y:S01]  /*01c0*/  SHF.R.U32.HI R2, RZ, 0x2, R3 ;  /* 0x00000002ff027819 */ /* 0x001fe20000011603 */
[----:B------:R-:W0:Y:S01]  /*01d0*/  LDC.64 R4, c[0x0][0x3b0] ;  /* 0x0000ec00ff047b82 */ /* 0x000e220000000a00 */
[----:B------:R-:W-:Y:S01]  /*01e0*/  SHF.L.U32 R10, R11, 0x4, RZ ;  /* 0x000000040b0a7819 */ /* 0x000fe200000006ff */
[----:B------:R-:W-:Y:S01]  /*01f0*/  VIADD R6, R6, 0xd9fc63dd ;  /* 0xd9fc63dd06067836 */ /* 0x000fe20000000000 */
[----:B------:R-:W-:Y:S01]  /*0200*/  LOP3.LUT R7, R2, R3, RZ, 0x3c, !PT ;  /* 0x0000000302077212 */ /* 0x000fe200078e3cff */
[----:B------:R-:W-:Y:S02]  /*0210*/  IMAD.MOV.U32 R22, RZ, RZ, 0x2f800000 ;  /* 0x2f800000ff167424 */ /* 0x000fe400078e00ff */
[----:B------:R-:W-:Y:S02]  /*0220*/  HFMA2 R20, -RZ, RZ, -38016, 0.02740478515625 ;  /* 0xf8a42704ff147431 */ /* 0x000fe400000001ff */
[----:B------:R-:W-:Y:S02]  /*0230*/  IMAD.MOV.U32 R24, RZ, RZ, R11 ;  /* 0x000000ffff187224 */ /* 0x000fe400078e000b */
[----:B------:R-:W-:Y:S01]  /*0240*/  IMAD.SHL.U32 R9, R7, 0x2, RZ ;  /* 0x0000000207097824 */ /* 0x000fe200078e00ff */
[----:B------:R-:W1:Y:S01]  /*0250*/  LDC.64 R2, c[0x0][0x380] ;  /* 0x0000e000ff027b82 */ /* 0x000e620000000a00 */
[----:B------:R-:W-:-:S03]  /*0260*/  IMAD.MOV.U32 R21, RZ, RZ, -0x23270784 ;  /* 0xdcd8f87cff157424 */ /* 0x000fc600078e00ff */
[----:B------:R-:W-:Y:S02]  /*0270*/  LOP3.LUT R10, R7, R9, R10, 0x96, !PT ;  /* 0x00000009070a7212 */ /* 0x000fe400078e960a */
[----:B------:R-:W-:Y:S02]  /*0280*/  STG.E.64 desc[UR4][R12.64+0x8], R20 ;  /* 0x000008140c007986 */ /* 0x000fe4000c101b04 */
[----:B------:R-:W-:-:S04]  /*0290*/  LOP3.LUT R25, R10, R11, RZ, 0x3c, !PT ;  /* 0x0000000b0a197212 */ /* 0x000fc800078e3cff */
[----:B------:R-:W-:Y:S01]  /*02a0*/  IADD3 R7, PT, PT, R25, R6, RZ ;  /* 0x0000000619077210 */ /* 0x000fe20007ffe0ff */
[----:B------:R-:W-:Y:S03]  /*02b0*/  STG.E.64 desc[UR4][R12.64+0x10], R24 ;  /* 0x000010180c007986 */ /* 0x000fe6000c101b04 */
[----:B------:R-:W-:-:S05]  /*02c0*/  I2FP.F32.U32 R7, R7 ;  /* 0x0000000700077245 */ /* 0x000fca0000201000 */
[----:B------:R-:W-:Y:S01]  /*02d0*/  FFMA R10, R7, R22, 1.1641532182693481445e-10 ;  /* 0x2f000000070a7423 */ /* 0x000fe20000000016 */
[----:B------:R-:W-:Y:S02]  /*02e0*/  IMAD.MOV.U32 R7, RZ, RZ, R8 ;  /* 0x000000ffff077224 */ /* 0x000fe400078e0008 */
[----:B-1----:R-:W-:-:S04]  /*02f0*/  IMAD.WIDE R2, R0, 0x4, R2 ;  /* 0x0000000400027825 */ /* 0x002fc800078e0202 */
[----:B0-----:R-:W-:Y:S01]  /*0300*/  FMUL R9, R10, R5 ;  /* 0x000000050a097220 */ /* 0x001fe20000400000 */
[----:B------:R0:W-:Y:S04]  /*0310*/  STG.E.64 desc[UR4][R12.64], R6 ;  /* 0x000000060c007986 */ /* 0x0001e8000c101b04 */
[----:B------:R1:W-:Y:S04]  /*0320*/  STG.E desc[UR4][R2.64], R9 ;  /* 0x0000000902007986 */ /* 0x0003e8000c101904 */
[----:B------:R-:W2:Y:S04]  /*0330*/  LDG.E.64 R14, desc[UR4][R12.64] ;  /* 0x000000040c0e7981 */ /* 0x000ea8000c1e1b00 */
[----:B------:R-:W3:Y:S04]  /*0340*/  LDG.E.64 R18, desc[UR4][R12.64+0x10] ;  /* 0x000010040c127981 */ /* 0x000ee8000c1e1b00 */
[----:B------:R-:W4:Y:S01]  /*0350*/  LDG.E.64 R16, desc[UR4][R12.64+0x8] ;  /* 0x000008040c107981 */ /* 0x000f22000c1e1b00 */
[----:B0-----:R-:W0:Y:S01]  /*0360*/  F2F.F64.F32 R6, R4 ;  /* 0x0000000400067310 */ /* 0x001e220000201800 */
[----:B------:R-:W-:Y:S01]  /*0370*/  UMOV UR6, 0xfefa39ef ;  /* 0xfefa39ef00067882 */ /* 0x000fe20000000000 */
[----:B------:R-:W-:Y:S01]  /*0380*/  UMOV UR7, 0x3fe62e42 ;  /* 0x3fe62e4200077882 */ /* 0x000fe20000000000 */
[----:B--2---:R-:W-:Y:S01]  /*0390*/  SHF.R.U32.HI R8, RZ, 0x2, R15 ;  /* 0x00000002ff087819 */ /* 0x004fe2000001160f */
[----:B------:R-:W-:-:S03]  /*03a0*/  VIADD R20, R14, 0x587c5 ;  /* 0x000587c50e147836 */ /* 0x000fc60000000000 */
[----:B------:R-:W-:Y:S01]  /*03b0*/  LOP3.LUT R8, R8, R15, RZ, 0x3c, !PT ;  /* 0x0000000f08087212 */ /* 0x000fe200078e3cff */
[----:B---3--:R-:W-:Y:S01]  /*03c0*/  IMAD.MOV.U32 R15, RZ, RZ, R18 ;  /* 0x000000ffff0f7224 */ /* 0x008fe200078e0012 */
[----:B------:R-:W-:Y:S02]  /*03d0*/  SHF.L.U32 R11, R19, 0x4, RZ ;  /* 0x00000004130b7819 */ /* 0x000fe400000006ff */
[----:B----4-:R-:W-:Y:S01]  /*03e0*/  MOV R14, R17 ;  /* 0x00000011000e7202 */ /* 0x010fe20000000f00 */
[C---:B------:R-:W-:Y:S02]  /*03f0*/  IMAD.SHL.U32 R10, R8.reuse, 0x2, RZ ;  /* 0x00000002080a7824 */ /* 0x040fe400078e00ff */
[----:B------:R-:W-:Y:S02]  /*0400*/  IMAD.MOV.U32 R21, RZ, RZ, R16 ;  /* 0x000000ffff157224 */ /* 0x000fe400078e0010 */
[----:B------:R2:W-:Y:S01]  /*0410*/  STG.E.64 desc[UR4][R12.64+0x8], R14 ;  /* 0x0000080e0c007986 */ /* 0x0005e2000c101b04 */
[----:B------:R-:W-:-:S02]  /*0420*/  LOP3.LUT R8, R8, R10, R11, 0x96, !PT ;  /* 0x0000000a08087212 */ /* 0x000fc400078e960b */
[----:B------:R-:W3:Y:S01]  /*0430*/  LDC.64 R10, c[0x0][0x388] ;  /* 0x0000e200ff0a7b82 */ /* 0x000ee20000000a00 */
[----:B------:R-:W-:Y:S01]  /*0440*/  STG.E.64 desc[UR4][R12.64], R20 ;  /* 0x000000140c007986 */ /* 0x000fe2000c101b04 */
[----:B------:R-:W-:-:S04]  /*0450*/  LOP3.LUT R23, R8, R19, RZ, 0x3c, !PT ;  /* 0x0000001308177212 */ /* 0x000fc800078e3cff */
[----:B-1----:R-:W-:-:S04]  /*0460*/  IADD3 R2, PT, PT, R23, R20, RZ ;  /* 0x0000001417027210 */ /* 0x002fc80007ffe0ff */
[----:B------:R-:W-:-:S05]  /*0470*/  I2FP.F32.U32 R2, R2 ;  /* 0x0000000200027245 */ /* 0x000fca0000201000 */
[----:B------:R-:W-:Y:S01]  /*0480*/  FFMA R2, R2, R22, 1.1641532182693481445e-10 ;  /* 0x2f00000002027423 */ /* 0x000fe20000000016 */
[----:B------:R-:W-:-:S03]  /*0490*/  IMAD.MOV.U32 R22, RZ, RZ, R19 ;  /* 0x000000ffff167224 */ /* 0x000fc600078e0013 */
[----:B------:R-:W-:Y:S02]  /*04a0*/  FMUL R5, R2, R5 ;  /* 0x0000000502057220 */ /* 0x000fe40000400000 */
[----:B------:R-:W-:Y:S01]  /*04b0*/  STG.E.64 desc[UR4][R12.64+0x10], R22 ;  /* 0x000010160c007986 */ /* 0x000fe2000c101b04 */
[----:B---3--:R-:W-:-:S05]  /*04c0*/  IMAD.WIDE R10, R0, 0x4, R10 ;  /* 0x00000004000a7825 */ /* 0x008fca00078e020a */
[----:B------:R1:W-:Y:S04]  /*04d0*/  STG.E desc[UR4][R10.64], R5 ;  /* 0x000000050a007986 */ /* 0x0003e8000c101904 */
[----:B------:R-:W3:Y:S04]  /*04e0*/  LDG.E.64 R44, desc[UR4][R12.64] ;  /* 0x000000040c2c7981 */ /* 0x000ee8000c1e1b00 */
[----:B------:R-:W4:Y:S04]  /*04f0*/  LDG.E.64 R2, desc[UR4][R12.64+0x10] ;  /* 0x000010040c027981 */ /* 0x000f28000c1e1b00 */
[----:B------:R1:W5:Y:S01]  /*0500*/  LDG.E.64 R48, desc[UR4][R12.64+0x8] ;  /* 0x000008040c307981 */ /* 0x000362000c1e1b00 */
[----:B0-----:R-:W-:-:S08]  /*0510*/  DMUL R8, R6, -2 ;  /* 0xc000000006087828 */ /* 0x001fd00000000000 */
[----:B------:R-:W-:Y:S01]  /*0520*/  DMUL R6, R6, R8 ;  /* 0x0000000806067228 */ /* 0x000fe20000000000 */
[----:B------:R-:W-:Y:S01]  /*0530*/  IMAD.MOV.U32 R8, RZ, RZ, 0x652b82fe ;  /* 0x652b82feff087424 */ /* 0x000fe200078e00ff */
[----:B------:R-:W-:-:S06]  /*0540*/  MOV R9, 0x3ff71547 ;  /* 0x3ff7154700097802 */ /* 0x000fcc0000000f00 */
[----:B------:R-:W-:Y:S02]  /*0550*/  DFMA R8, R6, R8, 6.75539944105574400000e+15 ;  /* 0x433800000608742b */ /* 0x000fe40000000008 */
[----:B------:R-:W-:-:S06]  /*0560*/  FSETP.GEU.AND P0, PT, |R7|, 4.1917929649353027344, PT ;  /* 0x4086232b0700780b */ /* 0x000fcc0003f0e200 */
[----:B--2---:R-:W-:-:S08]  /*0570*/  DADD R14, R8, -6.75539944105574400000e+15 ;  /* 0xc3380000080e7429 */ /* 0x004fd00000000000 */
[----:B-1----:R-:W-:Y:S01]  /*0580*/  DFMA R10, R14, -UR6, R6 ;  /* 0x800000060e0a7c2b */ /* 0x002fe20008000006 */
[----:B------:R-:W-:Y:S01]  /*0590*/  UMOV UR6, 0x3b39803f ;  /* 0x3b39803f00067882 */ /* 0x000fe20000000000 */
[----:B------:R-:W-:-:S06]  /*05a0*/  UMOV UR7, 0x3c7abc9e ;  /* 0x3c7abc9e00077882 */ /* 0x000fcc0000000000 */
[----:B------:R-:W-:Y:S01]  /*05b0*/  DFMA R10, R14, -UR6, R10 ;  /* 0x800000060e0a7c2b */ /* 0x000fe2000800000a */
[----:B------:R-:W-:Y:S01]  /*05c0*/  UMOV UR6, 0x69ce2bdf ;  /* 0x69ce2bdf00067882 */ /* 0x000fe20000000000 */
[----:B------:R-:W-:Y:S01]  /*05d0*/  IMAD.MOV.U32 R14, RZ, RZ, -0x35dec16 ;  /* 0xfca213eaff0e7424 */ /* 0x000fe200078e00ff */
[----:B------:R-:W-:Y:S01]  /*05e0*/  UMOV UR7, 0x3e5ade15 ;  /* 0x3e5ade1500077882 */ /* 0x000fe20000000000 */
[----:B------:R-:W-:-:S06]  /*05f0*/  IMAD.MOV.U32 R15, RZ, RZ, 0x3e928af3 ;  /* 0x3e928af3ff0f7424 */ /* 0x000fcc00078e00ff */
[----:B------:R-:W-:Y:S01]  /*0600*/  DFMA R14, R10, UR6, R14 ;  /* 0x000000060a0e7c2b */ /* 0x000fe2000800000e */
[----:B------:R-:W-:Y:S01]  /*0610*/  UMOV UR6, 0x62401315 ;  /* 0x6240131500067882 */ /* 0x000fe20000000000 */
[----:B------:R-:W-:-:S06]  /*0620*/  UMOV UR7, 0x3ec71dee ;  /* 0x3ec71dee00077882 */ /* 0x000fcc0000000000 */
[----:B------:R-:W-:Y:S01]  /*0630*/  DFMA R14, R10, R14, UR6 ;  /* 0x000000060a0e7e2b */ /* 0x000fe2000800000e */
        /* <DEDUP_REMOVED lines=20> */
[----:B------:R-:W-:-:S08]  /*0780*/  DFMA R14, R10, R14, UR6 ;  /* 0x000000060a0e7e2b */ /* 0x000fd0000800000e */
[----:B------:R-:W-:-:S08]  /*0790*/  DFMA R14, R10, R14, 1 ;  /* 0x3ff000000a0e742b */ /* 0x000fd0000000000e */
[----:B------:R-:W-:-:S10]  /*07a0*/  DFMA R14, R10, R14, 1 ;  /* 0x3ff000000a0e742b */ /* 0x000fd4000000000e */
[----:B------:R-:W-:Y:S01]  /*07b0*/  IMAD R11, R8, 0x100000, R15 ;  /* 0x00100000080b7824 */ /* 0x000fe200078e020f */
[----:B---3--:R-:W-:Y:S02]  /*07c0*/  SHF.R.U32.HI R10, RZ, 0x2, R45 ;  /* 0x00000002ff0a7819 */ /* 0x008fe4000001162d */
[----:B----4-:R-:W-:Y:S02]  /*07d0*/  MOV R46, R3 ;  /* 0x00000003002e7202 */ /* 0x010fe40000000f00 */
[----:B------:R-:W-:Y:S01]  /*07e0*/  LOP3.LUT R45, R10, R45, RZ, 0x3c, !PT ;  /* 0x0000002d0a2d7212 */ /* 0x000fe200078e3cff */
[----:B------:R-:W-:Y:S02]  /*07f0*/  IMAD.MOV.U32 R10, RZ, RZ, R14 ;  /* 0x000000ffff0a7224 */ /* 0x000fe400078e000e */
[----:B------:R-:W-:Y:S01]  /*0800*/  IMAD.SHL.U32 R16, R46, 0x10, RZ ;  /* 0x000000102e107824 */ /* 0x000fe200078e00ff */
[----:B------:R-:W-:Y:S01]  /*0810*/  SHF.L.U32 R3, R45, 0x1, RZ ;  /* 0x000000012d037819 */ /* 0x000fe200000006ff */
[----:B------:R-:W-:Y:S06]  /*0820*/  @!P0 BRA `(.L_x_0) ;  /* 0x0000000000348947 */ /* 0x000fec0003800000 */
[----:B------:R-:W-:Y:S01]  /*0830*/  FSETP.GEU.AND P1, PT, |R7|, 4.2275390625, PT ;  /* 0x408748000700780b */ /* 0x000fe20003f2e200 */
[C---:B------:R-:W-:Y:S02]  /*0840*/  DADD R10, R6.reuse, +INF ;  /* 0x7ff00000060a7429 */ /* 0x040fe40000000000 */
[----:B------:R-:W-:-:S08]  /*0850*/  DSETP.GEU.AND P0, PT, R6, RZ, PT ;  /* 0x000000ff0600722a */ /* 0x000fd00003f0e000 */
[----:B------:R-:W-:Y:S02]  /*0860*/  FSEL R10, R10, RZ, P0 ;  /* 0x000000ff0a0a7208 */ /* 0x000fe40000000000 */
[----:B------:R-:W-:Y:S01]  /*0870*/  FSEL R11, R11, RZ, P0 ;  /* 0x000000ff0b0b7208 */ /* 0x000fe20000000000 */
[----:B------:R-:W-:Y:S06]  /*0880*/  @P1 BRA `(.L_x_0) ;  /* 0x00000000001c1947 */ /* 0x000fec0003800000 */
[----:B------:R-:W-:Y:S01]  /*0890*/  LEA.HI R5, R8, R8, RZ, 0x1 ;  /* 0x0000000808057211 */ /* 0x000fe200078f08ff */
[----:B------:R-:W-:-:S03]  /*08a0*/  IMAD.MOV.U32 R10, RZ, RZ, RZ ;  /* 0x000000ffff0a7224 */ /* 0x000fc600078e00ff */
[----:B------:R-:W-:-:S04]  /*08b0*/  SHF.R.S32.HI R5, RZ, 0x1, R5 ;  /* 0x00000001ff057819 */ /* 0x000fc80000011405 */
[----:B------:R-:W-:Y:S01]  /*08c0*/  LEA R15, R5, R15, 0x14 ;  /* 0x0000000f050f7211 */ /* 0x000fe200078ea0ff */
[----:B------:R-:W-:-:S05]  /*08d0*/  IMAD.IADD R8, R8, 0x1, -R5 ;  /* 0x0000000108087824 */ /* 0x000fca00078e0a05 */
[----:B------:R-:W-:-:S06]  /*08e0*/  LEA R11, R8, 0x3ff00000, 0x14 ;  /* 0x3ff00000080b7811 */ /* 0x000fcc00078ea0ff */
[----:B------:R-:W-:-:S11]  /*08f0*/  DMUL R10, R14, R10 ;  /* 0x0000000a0e0a7228 */ /* 0x000fd60000000000 */
.L_x_0:
[----:B------:R-:W-:Y:S01]  /*0900*/  LOP3.LUT R3, R45, R3, R16, 0x96, !PT ;  /* 0x000000032d037212 */ /* 0x000fe200078e9610 */
[----:B------:R-:W-:Y:S01]  /*0910*/  DADD R10, R10, 1 ;  /* 0x3ff000000a0a7429 */ /* 0x000fe20000000000 */
[----:B------:R-:W-:Y:S01]  /*0920*/  VIADD R44, R44, 0x587c5 ;  /* 0x000587c52c2c7836 */ /* 0x000fe20000000000 */
[----:B-----5:R-:W-:Y:S01]  /*0930*/  MOV R42, R49 ;  /* 0x00000031002a7202 */ /* 0x020fe20000000f00 */
[----:B------:R-:W-:Y:S01]  /*0940*/  IMAD.MOV.U32 R45, RZ, RZ, R48 ;  /* 0x000000ffff2d7224 */ /* 0x000fe200078e0030 */
[----:B------:R-:W-:Y:S01]  /*0950*/  LOP3.LUT R47, R3, R46, RZ, 0x3c, !PT ;  /* 0x0000002e032f7212 */ /* 0x000fe200078e3cff */
[----:B------:R-:W-:Y:S02]  /*0960*/  IMAD.MOV.U32 R43, RZ, RZ, R2 ;  /* 0x000000ffff2b7224 */ /* 0x000fe400078e0002 */
[C---:B------:R-:W-:Y:S01]  /*0970*/  FMUL R3, R4.reuse, -5 ;  /* 0xc0a0000004037820 */ /* 0x040fe20000400000 */
[----:B------:R-:W-:Y:S01]  /*0980*/  BSSY.RECONVERGENT B0, `(.L_x_1) ;  /* 0x000008a000007945 */ /* 0x000fe20003800200 */
[----:B------:R0:W-:Y:S01]  /*0990*/  STG.E.64 desc[UR4][R12.64], R44 ;  /* 0x0000002c0c007986 */ /* 0x0001e2000c101b04 */
[----:B------:R-:W-:Y:S01]  /*09a0*/  DMUL R10, R10, 0.5 ;  /* 0x3fe000000a0a7828 */ /* 0x000fe20000000000 */
[----:B------:R-:W-:Y:S01]  /*09b0*/  FFMA R4, R4, 5, -R3 ;  /* 0x40a0000004047823 */ /* 0x000fe20000000803 */
[----:B------:R-:W-:Y:S01]  /*09c0*/  IADD3 R5, PT, PT, R47, R44, RZ ;  /* 0x0000002c2f057210 */ /* 0x000fe20007ffe0ff */
[----:B------:R0:W-:Y:S03]  /*09d0*/  STG.E.64 desc[UR4][R12.64+0x8], R42 ;  /* 0x0000082a0c007986 */ /* 0x0001e6000c101b04 */
[----:B------:R0:W1:Y:S01]  /*09e0*/  F2F.F32.F64 R2, R10 ;  /* 0x0000000a00027310 */ /* 0x0000620000301000 */
[----:B------:R0:W-:Y:S04]  /*09f0*/  STG.E.64 desc[UR4][R12.64+0x10], R46 ;  /* 0x0000102e0c007986 */ /* 0x0001e8000c101b04 */
.L_x_7:
[----:B--2---:R-:W2:Y:S01]  /*0a00*/  LDC R50, c[0x0][0x3b0] ;  /* 0x0000ec00ff327b82 */ /* 0x004ea20000000800 */
[----:B------:R-:W-:Y:S01]  /*0a10*/  I2FP.F32.U32 R5, R5 ;  /* 0x0000000500057245 */ /* 0x000fe20000201000 */
[----:B------:R-:W-:Y:S01]  /*0a20*/  IMAD.MOV.U32 R6, RZ, RZ, 0x2f800000 ;  /* 0x2f800000ff067424 */ /* 0x000fe200078e00ff */
[----:B------:R-:W-:Y:S01]  /*0a30*/  MOV R39, 0x3ff71547 ;  /* 0x3ff7154700277802 */ /* 0x000fe20000000f00 */
[----:B------:R-:W-:Y:S01]  /*0a40*/  IMAD.MOV.U32 R38, RZ, RZ, 0x652b82fe ;  /* 0x652b82feff267424 */ /* 0x000fe200078e00ff */
[----:B------:R-:W-:Y:S01]  /*0a50*/  MOV R32, 0x3b39803f ;  /* 0x3b39803f00207802 */ /* 0x000fe20000000f00 */
[----:B0-----:R-:W-:Y:S01]  /*0a60*/  FFMA R45, R5, R6, 1.1641532182693481445e-10 ;  /* 0x2f000000052d7423 */ /* 0x001fe20000000006 */
[----:B------:R-:W-:Y:S01]  /*0a70*/  IMAD.MOV.U32 R34, RZ, RZ, -0x105c611 ;  /* 0xfefa39efff227424 */ /* 0x000fe200078e00ff */
[----:B------:R-:W-:Y:S01]  /*0a80*/  MOV R31, 0x3e5ade15 ;  /* 0x3e5ade15001f7802 */ /* 0x000fe20000000f00 */
[----:B------:R-:W-:Y:S02]  /*0a90*/  IMAD.MOV.U32 R35, RZ, RZ, 0x3fe62e42 ;  /* 0x3fe62e42ff237424 */ /* 0x000fe400078e00ff */
[----:B------:R-:W-:Y:S01]  /*0aa0*/  FFMA R5, R4, R45, R3 ;  /* 0x0000002d04057223 */ /* 0x000fe20000000003 */
[----:B------:R-:W-:Y:S01]  /*0ab0*/  IMAD.MOV.U32 R33, RZ, RZ, 0x3c7abc9e ;  /* 0x3c7abc9eff217424 */ /* 0x000fe200078e00ff */
[----:B------:R-:W-:Y:S01]  /*0ac0*/  MOV R26, 0x62401315 ;  /* 0x62401315001a7802 */ /* 0x000fe20000000f00 */
[----:B------:R-:W-:Y:S01]  /*0ad0*/  IMAD.MOV.U32 R30, RZ, RZ, 0x69ce2bdf ;  /* 0x69ce2bdfff1e7424 */ /* 0x000fe200078e00ff */
[----:B------:R-:W-:Y:S01]  /*0ae0*/  MOV R25, 0x3efa0199 ;  /* 0x3efa019900197802 */ /* 0x000fe20000000f00 */
[----:B------:R-:W-:Y:S01]  /*0af0*/  IMAD.MOV.U32 R28, RZ, RZ, -0x35dec16 ;  /* 0xfca213eaff1c7424 */ /* 0x000fe200078e00ff */
[----:B------:R-:W-:Y:S01]  /*0b00*/  MOV R20, 0x1852b7af ;  /* 0x1852b7af00147802 */ /* 0x000fe20000000f00 */
[----:B------:R-:W-:Y:S01]  /*0b10*/  IMAD.MOV.U32 R29, RZ, RZ, 0x3e928af3 ;  /* 0x3e928af3ff1d7424 */ /* 0x000fe200078e00ff */
[----:B------:R-:W-:Y:S01]  /*0b20*/  MOV R19, 0x3f811111 ;  /* 0x3f81111100137802 */ /* 0x000fe20000000f00 */
[----:B------:R-:W-:Y:S01]  /*0b30*/  IMAD.MOV.U32 R27, RZ, RZ, 0x3ec71dee ;  /* 0x3ec71deeff1b7424 */ /* 0x000fe200078e00ff */
[----:B------:R-:W-:Y:S01]  /*0b40*/  MOV R14, 0x55555511 ;  /* 0x55555511000e7802 */ /* 0x000fe20000000f00 */
[----:B------:R-:W-:Y:S01]  /*0b50*/  IMAD.MOV.U32 R24, RZ, RZ, 0x7c89eb71 ;  /* 0x7c89eb71ff187424 */ /* 0x000fe200078e00ff */
[----:B------:R-:W-:Y:S01]  /*0b60*/  MOV R11, 0x3fe00000 ;  /* 0x3fe00000000b7802 */ /* 0x000fe20000000f00 */
[----:B------:R-:W-:-:S02]  /*0b70*/  IMAD.MOV.U32 R22, RZ, RZ, 0x14761f65 ;  /* 0x14761f65ff167424 */ /* 0x000fc400078e00ff */
[C-C-:B--2---:R-:W-:Y:S01]  /*0b80*/  FADD R6, R5.reuse, -R50.reuse ;  /* 0x8000003205067221 */ /* 0x144fe20000000000 */
[----:B------:R-:W-:Y:S02]  /*0b90*/  IMAD.MOV.U32 R23, RZ, RZ, 0x3f2a01a0 ;  /* 0x3f2a01a0ff177424 */ /* 0x000fe400078e00ff */
[----:B------:R-:W-:Y:S01]  /*0ba0*/  FADD R50, R5, R50 ;  /* 0x0000003205327221 */ /* 0x000fe20000000000 */
[----:B------:R-:W-:Y:S02]  /*0bb0*/  IMAD.MOV.U32 R21, RZ, RZ, 0x3f56c16c ;  /* 0x3f56c16cff157424 */ /* 0x000fe400078e00ff */
[----:B------:R-:W-:Y:S01]  /*0bc0*/  FMUL R10, R6, R6 ;  /* 0x00000006060a7220 */ /* 0x000fe20000400000 */
[----:B------:R-:W-:Y:S01]  /*0bd0*/  IMAD.MOV.U32 R18, RZ, RZ, 0x11122322 ;  /* 0x11122322ff127424 */ /* 0x000fe200078e00ff */
[----:B------:R-:W-:Y:S01]  /*0be0*/  BSSY.RECONVERGENT B1, `(.L_x_2) ;  /* 0x0000029000017945 */ /* 0x000fe20003800200 */
[----:B------:R-:W-:Y:S01]  /*0bf0*/  IMAD.MOV.U32 R16, RZ, RZ, 0x555502a1 ;  /* 0x555502a1ff107424 */ /* 0x000fe200078e00ff */
[----:B------:R0:W2:Y:S01]  /*0c00*/  F2F.F64.F32 R40, R10 ;  /* 0x0000000a00287310 */ /* 0x0000a20000201800 */
[----:B------:R-:W-:-:S02]  /*0c10*/  IMAD.MOV.U32 R17, RZ, RZ, 0x3fa55555 ;  /* 0x3fa55555ff117424 */ /* 0x000fc400078e00ff */
[----:B------:R-:W-:Y:S02]  /*0c20*/  IMAD.MOV.U32 R15, RZ, RZ, 0x3fc55555 ;  /* 0x3fc55555ff0f7424 */ /* 0x000fe400078e00ff */
[----:B0-----:R-:W-:Y:S01]  /*0c30*/  IMAD.MOV.U32 R10, RZ, RZ, 0xb ;  /* 0x0000000bff0a7424 */ /* 0x001fe200078e00ff */
[----:B--2---:R-:W-:-:S08]  /*0c40*/  DMUL R40, R40, -0.5 ;  /* 0xbfe0000028287828 */ /* 0x004fd00000000000 */
[----:B------:R-:W-:Y:S02]  /*0c50*/  DFMA R36, R40, R38, 6.75539944105574400000e+15 ;  /* 0x433800002824742b */ /* 0x000fe40000000026 */
[----:B------:R-:W-:-:S06]  /*0c60*/  FSETP.GEU.AND P0, PT, |R41|, 4.1917929649353027344, PT ;  /* 0x4086232b2900780b */ /* 0x000fcc0003f0e200 */
[----:B------:R-:W-:-:S08]  /*0c70*/  DADD R6, R36, -6.75539944105574400000e+15 ;  /* 0xc338000024067429 */ /* 0x000fd00000000000 */
[----:B------:R-:W-:-:S08]  /*0c80*/  DFMA R8, R6, -R34, R40 ;  /* 0x800000220608722b */ /* 0x000fd00000000028 */
[----:B------:R-:W-:-:S08]  /*0c90*/  DFMA R6, R6, -R32, R8 ;  /* 0x800000200606722b */ /* 0x000fd00000000008 */
[----:B------:R-:W-:-:S08]  /*0ca0*/  DFMA R8, R6, R30, R28 ;  /* 0x0000001e0608722b */ /* 0x000fd0000000001c */
        /* <DEDUP_REMOVED lines=8> */
[----:B------:R-:W-:-:S08]  /*0d30*/  DFMA R8, R6, R8, 1 ;  /* 0x3ff000000608742b */ /* 0x000fd00000000008 */
[----:B------:R-:W-:Y:S01]  /*0d40*/  DFMA R8, R6, R8, 1 ;  /* 0x3ff000000608742b */ /* 0x000fe20000000008 */
[----:B------:R-:W-:-:S06]  /*0d50*/  FMUL R6, R50, R50 ;  /* 0x0000003232067220 */ /* 0x000fcc0000400000 */
[----:B------:R-:W0:Y:S03]  /*0d60*/  F2F.F64.F32 R6, R6 ;  /* 0x0000000600067310 */ /* 0x000e260000201800 */
[----:B------:R-:W-:Y:S02]  /*0d70*/  IMAD R51, R36, 0x100000, R9 ;  /* 0x0010000024337824 */ /* 0x000fe400078e0209 */
[----:B------:R-:W-:Y:S01]  /*0d80*/  IMAD.MOV.U32 R50, RZ, RZ, R8 ;  /* 0x000000ffff327224 */ /* 0x000fe200078e0008 */
[----:B------:R-:W-:Y:S06]  /*0d90*/  @!P0 BRA `(.L_x_3) ;  /* 0x0000000000348947 */ /* 0x000fec0003800000 */
[----:B------:R-:W-:Y:S01]  /*0da0*/  FSETP.GEU.AND P1, PT, |R41|, 4.2275390625, PT ;  /* 0x408748002900780b */ /* 0x000fe20003f2e200 */
[C---:B------:R-:W-:Y:S02]  /*0db0*/  DSETP.GEU.AND P0, PT, R40.reuse, RZ, PT ;  /* 0x000000ff2800722a */ /* 0x040fe40003f0e000 */
[----:B------:R-:W-:-:S10]  /*0dc0*/  DADD R40, R40, +INF ;  /* 0x7ff0000028287429 */ /* 0x000fd40000000000 */
[----:B------:R-:W-:Y:S02]  /*0dd0*/  @!P1 LEA.HI R37, R36, R36, RZ, 0x1 ;  /* 0x0000002424259211 */ /* 0x000fe400078f08ff */
[----:B------:R-:W-:Y:S02]  /*0de0*/  FSEL R50, R40, RZ, P0 ;  /* 0x000000ff28327208 */ /* 0x000fe40000000000 */
[----:B------:R-:W-:Y:S02]  /*0df0*/  @!P1 SHF.R.S32.HI R37, RZ, 0x1, R37 ;  /* 0x00000001ff259819 */ /* 0x000fe40000011425 */
[----:B------:R-:W-:Y:S02]  /*0e00*/  FSEL R51, R41, RZ, P0 ;  /* 0x000000ff29337208 */ /* 0x000fe40000000000 */
[----:B------:R-:W-:Y:S01]  /*0e10*/  @!P1 IADD3 R36, PT, PT, R36, -R37, RZ ;  /* 0x8000002524249210 */ /* 0x000fe20007ffe0ff */
[----:B------:R-:W-:-:S03]  /*0e20*/  @!P1 IMAD R37, R37, 0x100000, R9 ;  /* 0x0010000025259824 */ /* 0x000fc600078e0209 */
[----:B------:R-:W-:Y:S01]  /*0e30*/  @!P1 LEA R9, R36, 0x3ff00000, 0x14 ;  /* 0x3ff0000024099811 */ /* 0x000fe200078ea0ff */
[----:B------:R-:W-:Y:S01]  /*0e40*/  @!P1 IMAD.MOV.U32 R36, RZ, RZ, R8 ;  /* 0x000000ffff249224 */ /* 0x000fe200078e0008 */
[----:B------:R-:W-:-:S06]  /*0e50*/  @!P1 MOV R8, RZ ;  /* 0x000000ff00089202 */ /* 0x000fcc0000000f00 */
[----:B------:R-:W-:-:S11]  /*0e60*/  @!P1 DMUL R50, R36, R8 ;  /* 0x0000000824329228 */ /* 0x000fd60000000000 */
.L_x_3:
[----:B------:R-:W-:Y:S05]  /*0e70*/  BSYNC.RECONVERGENT B1 ;  /* 0x0000000000017941 */ /* 0x000fea0003800200 */
.L_x_2:
[----:B0-----:R-:W-:Y:S01]  /*0e80*/  DMUL R6, R6, -0.5 ;  /* 0xbfe0000006067828 */ /* 0x001fe20000000000 */
[----:B------:R-:W-:Y:S07]  /*0e90*/  BSSY.RECONVERGENT B1, `(.L_x_4) ;  /* 0x0000021000017945 */ /* 0x000fee0003800200 */
        /* <DEDUP_REMOVED lines=15> */
[----:B------:R-:W-:-:S10]  /*0f90*/  DFMA R28, R34, R28, 1 ;  /* 0x3ff00000221c742b */ /* 0x000fd4000000001c */
[----:B------:R-:W-:Y:S02]  /*0fa0*/  IMAD R9, R38, 0x100000, R29 ;  /* 0x0010000026097824 */ /* 0x000fe400078e021d */
[----:B------:R-:W-:Y:S01]  /*0fb0*/  IMAD.MOV.U32 R8, RZ, RZ, R28 ;  /* 0x000000ffff087224 */ /* 0x000fe200078e001c */
[----:B------:R-:W-:Y:S06]  /*0fc0*/  @!P0 BRA `(.L_x_5) ;  /* 0x0000000000348947 */ /* 0x000fec0003800000 */
[----:B------:R-:W-:Y:S01]  /*0fd0*/  FSETP.GEU.AND P1, PT, |R7|, 4.2275390625, PT ;  /* 0x408748000700780b */ /* 0x000fe20003f2e200 */
[C---:B------:R-:W-:Y:S02]  /*0fe0*/  DADD R14, R6.reuse, +INF ;  /* 0x7ff00000060e7429 */ /* 0x040fe40000000000 */
[----:B------:R-:W-:-:S08]  /*0ff0*/  DSETP.GEU.AND P0, PT, R6, RZ, PT ;  /* 0x000000ff0600722a */ /* 0x000fd00003f0e000 */
[----:B------:R-:W-:Y:S02]  /*1000*/  FSEL R9, R15, RZ, P0 ;  /* 0x000000ff0f097208 */ /* 0x000fe40000000000 */
[----:B------:R-:W-:Y:S01]  /*1010*/  @!P1 LEA.HI R8, R38, R38, RZ, 0x1 ;  /* 0x0000002626089211 */ /* 0x000fe200078f08ff */
[----:B------:R-:W-:-:S03]  /*1020*/  @!P1 IMAD.MOV.U32 R6, RZ, RZ, R28 ;  /* 0x000000ffff069224 */ /* 0x000fc600078e001c */
[----:B------:R-:W-:Y:S02]  /*1030*/  @!P1 SHF.R.S32.HI R7, RZ, 0x1, R8 ;  /* 0x00000001ff079819 */ /* 0x000fe40000011408 */
[----:B------:R-:W-:Y:S02]  /*1040*/  FSEL R8, R14, RZ, P0 ;  /* 0x000000ff0e087208 */ /* 0x000fe40000000000 */
[----:B------:R-:W-:Y:S01]  /*1050*/  @!P1 IADD3 R10, PT, PT, R38, -R7, RZ ;  /* 0x80000007260a9210 */ /* 0x000fe20007ffe0ff */
[----:B------:R-:W-:-:S03]  /*1060*/  @!P1 IMAD R7, R7, 0x100000, R29 ;  /* 0x0010000007079824 */ /* 0x000fc600078e021d */
[----:B------:R-:W-:Y:S02]  /*1070*/  @!P1 LEA R11, R10, 0x3ff00000, 0x14 ;  /* 0x3ff000000a0b9811 */ /* 0x000fe400078ea0ff */
[----:B------:R-:W-:-:S06]  /*1080*/  @!P1 MOV R10, RZ ;  /* 0x000000ff000a9202 */ /* 0x000fcc0000000f00 */
[----:B------:R-:W-:-:S11]  /*1090*/  @!P1 DMUL R8, R6, R10 ;  /* 0x0000000a06089228 */ /* 0x000fd60000000000 */
.L_x_5:
[----:B------:R-:W-:Y:S05]  /*10a0*/  BSYNC.RECONVERGENT B1 ;  /* 0x0000000000017941 */ /* 0x000fea0003800200 */
.L_x_4:
[----:B------:R-:W-:Y:S01]  /*10b0*/  DADD R8, R8, R50 ;  /* 0x0000000008087229 */ /* 0x000fe20000000032 */
[----:B-1----:R-:W-:-:S07]  /*10c0*/  FMUL R45, R2, R45 ;  /* 0x0000002d022d7220 */ /* 0x002fce0000400000 */
[----:B------:R-:W-:-:S10]  /*10d0*/  DMUL R8, R8, 0.5 ;  /* 0x3fe0000008087828 */ /* 0x000fd40000000000 */
[----:B------:R-:W0:Y:S02]  /*10e0*/  F2F.F32.F64 R8, R8 ;  /* 0x0000000800087310 */ /* 0x000e240000301000 */
[----:B0-----:R-:W-:Y:S01]  /*10f0*/  FSETP.GT.AND P0, PT, R45, R8, PT ;  /* 0x000000082d00720b */ /* 0x001fe20003f04000 */
[----:B------:R-:W-:Y:S02]  /*1100*/  IMAD.MOV.U32 R45, RZ, RZ, R42 ;  /* 0x000000ffff2d7224 */ /* 0x000fe400078e002a */
[----:B------:R-:W-:Y:S01]  /*1110*/  IMAD.MOV.U32 R42, RZ, RZ, R43 ;  /* 0x000000ffff2a7224 */ /* 0x000fe200078e002b */
[----:B------:R-:W-:Y:S01]  /*1120*/  MOV R43, R46 ;  /* 0x0000002e002b7202 */ /* 0x000fe20000000f00 */
[----:B------:R-:W-:-:S08]  /*1130*/  IMAD.MOV.U32 R46, RZ, RZ, R47 ;  /* 0x000000ffff2e7224 */ /* 0x000fd000078e002f */
[----:B------:R-:W-:Y:S05]  /*1140*/  @!P0 BRA `(.L_x_6) ;  /* 0x0000000000348947 */ /* 0x000fea0003800000 */
[----:B------:R-:W-:Y:S01]  /*1150*/  SHF.R.U32.HI R5, RZ, 0x2, R48 ;  /* 0x00000002ff057819 */ /* 0x000fe20000011630 */
[----:B------:R-:W-:Y:S01]  /*1160*/  IMAD.SHL.U32 R6, R46, 0x10, RZ ;  /* 0x000000102e067824 */ /* 0x000fe200078e00ff */
[----:B------:R2:W-:Y:S01]  /*1170*/  STG.E.64 desc[UR4][R12.64+0x8], R42 ;  /* 0x0000082a0c007986 */ /* 0x0005e2000c101b04 */
[----:B------:R-:W-:Y:S01]  /*1180*/  VIADD R44, R44, 0x587c5 ;  /* 0x000587c52c2c7836 */ /* 0x000fe20000000000 */
[----:B------:R-:W-:Y:S01]  /*1190*/  LOP3.LUT R5, R5, R48, RZ, 0x3c, !PT ;  /* 0x0000003005057212 */ /* 0x000fe200078e3cff */
[----:B------:R-:W-:-:S03]  /*11a0*/  IMAD.MOV.U32 R48, RZ, RZ, R45 ;  /* 0x000000ffff307224 */ /* 0x000fc600078e002d */
[C---:B------:R-:W-:Y:S01]  /*11b0*/  SHF.L.U32 R7, R5.reuse, 0x1, RZ ;  /* 0x0000000105077819 */ /* 0x040fe200000006ff */
[----:B------:R2:W-:Y:S03]  /*11c0*/  STG.E.64 desc[UR4][R12.64], R44 ;  /* 0x0000002c0c007986 */ /* 0x0005e6000c101b04 */
[----:B------:R-:W-:-:S04]  /*11d0*/  LOP3.LUT R7, R5, R7, R6, 0x96, !PT ;  /* 0x0000000705077212 */ /* 0x000fc800078e9606 */
[----:B------:R-:W-:-:S04]  /*11e0*/  LOP3.LUT R47, R7, R46, RZ, 0x3c, !PT ;  /* 0x0000002e072f7212 */ /* 0x000fc800078e3cff */
[----:B------:R-:W-:Y:S01]  /*11f0*/  IADD3 R5, PT, PT, R47, R44, RZ ;  /* 0x0000002c2f057210 */ /* 0x000fe20007ffe0ff */
[----:B------:R2:W-:Y:S01]  /*1200*/  STG.E.64 desc[UR4][R12.64+0x10], R46 ;  /* 0x0000102e0c007986 */ /* 0x0005e2000c101b04 */
[----:B------:R-:W-:Y:S05]  /*1210*/  BRA `(.L_x_7) ;  /* 0xfffffff400f87947 */ /* 0x000fea000383ffff */
.L_x_6:
[----:B------:R-:W-:Y:S05]  /*1220*/  BSYNC.RECONVERGENT B0 ;  /* 0x0000000000007941 */ /* 0x000fea0003800200 */
.L_x_1:
[----:B------:R-:W0:Y:S02]  /*1230*/  LDC.64 R14, c[0x0][0x390] ;  /* 0x0000e400ff0e7b82 */ /* 0x000e240000000a00 */
[----:B0-----:R-:W-:-:S05]  /*1240*/  IMAD.WIDE R14, R0, 0x4, R14 ;  /* 0x00000004000e7825 */ /* 0x001fca00078e020e */
[----:B------:R0:W-:Y:S04]  /*1250*/  STG.E desc[UR4][R14.64], R5 ;  /* 0x000000050e007986 */ /* 0x0001e8000c101904 */
[----:B------:R0:W5:Y:S04]  /*1260*/  LDG.E.64 R10, desc[UR4][R12.64] ;  /* 0x000000040c0a7981 */ /* 0x000168000c1e1b00 */
[----:B------:R0:W5:Y:S04]  /*1270*/  LDG.E.64 R8, desc[UR4][R12.64+0x8] ;  /* 0x000008040c087981 */ /* 0x000168000c1e1b00 */
[----:B------:R0:W5:Y:S01]  /*1280*/  LDG.E.64 R6, desc[UR4][R12.64+0x10] ;  /* 0x000010040c067981 */ /* 0x000162000c1e1b00 */
[----:B------:R-:W-:Y:S01]  /*1290*/  BSSY.RECONVERGENT B0, `(.L_x_8) ;  /* 0x000007e000007945 */ /* 0x000fe20003800200 */
.L_x_13:
[----:B0----5:R-:W-:Y:S01]  /*12a0*/  SHF.R.U32.HI R14, RZ, 0x2, R11 ;  /* 0x00000002ff0e7819 */ /* 0x021fe2000001160b */
[----:B------:R-:W-:Y:S01]  /*12b0*/  IMAD.SHL.U32 R5, R7, 0x10, RZ ;  /* 0x0000001007057824 */ /* 0x000fe200078e00ff */
[----:B------:R-:W-:Y:S01]  /*12c0*/  IADD3 R10, PT, PT, R10, 0x587c5, RZ ;  /* 0x000587c50a0a7810 */ /* 0x000fe20007ffe0ff */
[----:B------:R-:W-:Y:S01]  /*12d0*/  IMAD.MOV.U32 R51, RZ, RZ, 0x2f800000 ;  /* 0x2f800000ff337424 */ /* 0x000fe200078e00ff */
[----:B------:R-:W-:Y:S01]  /*12e0*/  LOP3.LUT R14, R14, R11, RZ, 0x3c, !PT ;  /* 0x0000000b0e0e7212 */ /* 0x000fe200078e3cff */
[----:B------:R-:W-:Y:S01]  /*12f0*/  IMAD.MOV.U32 R17, RZ, RZ, 0x3ff71547 ;  /* 0x3ff71547ff117424 */ /* 0x000fe200078e00ff */
[----:B------:R-:W-:Y:S01]  /*1300*/  MOV R16, 0x652b82fe ;  /* 0x652b82fe00107802 */ /* 0x000fe20000000f00 */
[----:B------:R-:W-:Y:S01]  /*1310*/  IMAD.MOV.U32 R20, RZ, RZ, -0x105c611 ;  /* 0xfefa39efff147424 */ /* 0x000fe200078e00ff */
[----:B------:R-:W-:Y:S01]  /*1320*/  MOV R21, 0x3fe62e42 ;  /* 0x3fe62e4200157802 */ /* 0x000fe20000000f00 */
[----:B------:R-:W-:Y:S02]  /*1330*/  IMAD.SHL.U32 R11, R14, 0x2, RZ ;  /* 0x000000020e0b7824 */ /* 0x000fe400078e00ff */
[----:B------:R-:W-:-:S02]  /*1340*/  HFMA2 R27, -RZ, RZ, 1.642578125, -0.00021207332611083984375 ;  /* 0x3e928af3ff1b7431 */ /* 0x000fc400000001ff */
[----:B------:R-:W-:Y:S01]  /*1350*/  IMAD.MOV.U32 R22, RZ, RZ, 0x3b39803f ;  /* 0x3b39803fff167424 */ /* 0x000fe200078e00ff */
[----:B------:R-:W-:Y:S01]  /*1360*/  MOV R29, 0x3ec71dee ;  /* 0x3ec71dee001d7802 */ /* 0x000fe20000000f00 */
[----:B------:R-:W-:Y:S01]  /*1370*/  IMAD.MOV.U32 R23, RZ, RZ, 0x3c7abc9e ;  /* 0x3c7abc9eff177424 */ /* 0x000fe200078e00ff */
[----:B------:R-:W-:Y:S01]  /*1380*/  LOP3.LUT R14, R14, R11, R5, 0x96, !PT ;  /* 0x0000000b0e0e7212 */ /* 0x000fe200078e9605 */
[----:B------:R-:W-:Y:S01]  /*1390*/  IMAD.MOV.U32 R26, RZ, RZ, -0x35dec16 ;  /* 0xfca213eaff1a7424 */ /* 0x000fe200078e00ff */
[----:B------:R-:W0:Y:S01]  /*13a0*/  LDC R11, c[0x0][0x3b0] ;  /* 0x0000ec00ff0b7b82 */ /* 0x000e220000000800 */
[----:B------:R-:W-:Y:S01]  /*13b0*/  IMAD.MOV.U32 R38, RZ, RZ, 0x555502a1 ;  /* 0x555502a1ff267424 */ /* 0x000fe200078e00ff */
[----:B------:R-:W-:Y:S01]  /*13c0*/  LOP3.LUT R5, R14, R7, RZ, 0x3c, !PT ;  /* 0x000000070e057212 */ /* 0x000fe200078e3cff */
[----:B------:R-:W-:Y:S01]  /*13d0*/  IMAD.MOV.U32 R40, RZ, RZ, 0x55555511 ;  /* 0x55555511ff287424 */ /* 0x000fe200078e00ff */
[----:B------:R-:W-:Y:S01]  /*13e0*/  MOV R39, 0x3fa55555 ;  /* 0x3fa5555500277802 */ /* 0x000fe20000000f00 */
[----:B------:R-:W-:Y:S01]  /*13f0*/  IMAD.MOV.U32 R42, RZ, RZ, 0xb ;  /* 0x0000000bff2a7424 */ /* 0x000fe200078e00ff */
[----:B------:R-:W-:Y:S01]  /*1400*/  MOV R41, 0x3fc55555 ;  /* 0x3fc5555500297802 */ /* 0x000fe20000000f00 */
[----:B------:R-:W-:Y:S01]  /*1410*/  IMAD.IADD R14, R5, 0x1, R10 ;  /* 0x00000001050e7824 */ /* 0x000fe200078e020a */
[----:B------:R-:W-:Y:S01]  /*1420*/  MOV R43, 0x3fe00000 ;  /* 0x3fe00000002b7802 */ /* 0x000fe20000000f00 */
[----:B------:R-:W-:Y:S03]  /*1430*/  BSSY.RECONVERGENT B1, `(.L_x_9) ;  /* 0x0000035000017945 */ /* 0x000fe60003800200 */
[----:B------:R-:W-:-:S05]  /*1440*/  I2FP.F32.U32 R14, R14 ;  /* 0x0000000e000e7245 */ /* 0x000fca0000201000 */
[----:B------:R-:W-:-:S04]  /*1450*/  FFMA R51, R14, R51, 1.1641532182693481445e-10 ;  /* 0x2f0000000e337423 */ /* 0x000fc80000000033 */
[----:B------:R-:W-:-:S04]  /*1460*/  FFMA R50, R4, R51, R3 ;  /* 0x0000003304327223 */ /* 0x000fc80000000003 */
[C-C-:B0-----:R-:W-:Y:S01]  /*1470*/  FADD R14, R50.reuse, -R11.reuse ;  /* 0x8000000b320e7221 */ /* 0x141fe20000000000 */
[----:B------:R-:W-:-:S03]  /*1480*/  FADD R11, R50, R11 ;  /* 0x0000000b320b7221 */ /* 0x000fc60000000000 */
[----:B------:R-:W-:-:S04]  /*1490*/  FMUL R28, R14, R14 ;  /* 0x0000000e0e1c7220 */ /* 0x000fc80000400000 */
[----:B------:R0:W1:Y:S02]  /*14a0*/  F2F.F64.F32 R14, R28 ;  /* 0x0000001c000e7310 */ /* 0x0000640000201800 */
[----:B0-----:R-:W-:Y:S01]  /*14b0*/  IMAD.MOV.U32 R28, RZ, RZ, 0x62401315 ;  /* 0x62401315ff1c7424 */ /* 0x001fe200078e00ff */
[----:B-1----:R-:W-:-:S08]  /*14c0*/  DMUL R14, R14, -0.5 ;  /* 0xbfe000000e0e7828 */ /* 0x002fd00000000000 */
[----:B------:R-:W-:Y:S02]  /*14d0*/  DFMA R18, R14, R16, 6.75539944105574400000e+15 ;  /* 0x433800000e12742b */ /* 0x000fe40000000010 */
[----:B------:R-:W-:-:S06]  /*14e0*/  FSETP.GEU.AND P0, PT, |R15|, 4.1917929649353027344, PT ;  /* 0x4086232b0f00780b */ /* 0x000fcc0003f0e200 */
[----:B------:R-:W-:-:S08]  /*14f0*/  DADD R46, R18, -6.75539944105574400000e+15 ;  /* 0xc3380000122e7429 */ /* 0x000fd00000000000 */
[----:B------:R-:W-:-:S08]  /*1500*/  DFMA R24, R46, -R20, R14 ;  /* 0x800000142e18722b */ /* 0x000fd0000000000e */
[----:B------:R-:W-:Y:S01]  /*1510*/  DFMA R46, R46, -R22, R24 ;  /* 0x800000162e2e722b */ /* 0x000fe20000000018 */
[----:B------:R-:W-:Y:S01]  /*1520*/  MOV R24, 0x69ce2bdf ;  /* 0x69ce2bdf00187802 */ /* 0x000fe20000000f00 */
[----:B------:R-:W-:-:S06]  /*1530*/  IMAD.MOV.U32 R25, RZ, RZ, 0x3e5ade15 ;  /* 0x3e5ade15ff197424 */ /* 0x000fcc00078e00ff */
[----:B------:R-:W-:-:S08]  /*1540*/  DFMA R30, R46, R24, R26 ;  /* 0x000000182e1e722b */ /* 0x000fd0000000001a */
[----:B------:R-:W-:Y:S01]  /*1550*/  DFMA R32, R46, R30, R28 ;  /* 0x0000001e2e20722b */ /* 0x000fe2000000001c */
[----:B------:R-:W-:Y:S01]  /*1560*/  IMAD.MOV.U32 R30, RZ, RZ, 0x7c89eb71 ;  /* 0x7c89eb71ff1e7424 */ /* 0x000fe200078e00ff */
[----:B------:R-:W-:-:S06]  /*1570*/  MOV R31, 0x3efa0199 ;  /* 0x3efa0199001f7802 */ /* 0x000fcc0000000f00 */
        /* <DEDUP_REMOVED lines=17> */
[----:B------:R-:W-:Y:S01]  /*1690*/  IMAD R49, R18, 0x100000, R45 ;  /* 0x0010000012317824 */ /* 0x000fe200078e022d */
[----:B------:R-:W-:Y:S01]  /*16a0*/  MOV R48, R44 ;  /* 0x0000002c00307202 */ /* 0x000fe20000000f00 */
[----:B------:R-:W-:Y:S06]  /*16b0*/  @!P0 BRA `(.L_x_10) ;  /* 0x0000000000308947 */ /* 0x000fec0003800000 */
[----:B------:R-:W-:Y:S01]  /*16c0*/  FSETP.GEU.AND P1, PT, |R15|, 4.2275390625, PT ;  /* 0x408748000f00780b */ /* 0x000fe20003f2e200 */
[C---:B------:R-:W-:Y:S02]  /*16d0*/  DSETP.GEU.AND P0, PT, R14.reuse, RZ, PT ;  /* 0x000000ff0e00722a */ /* 0x040fe40003f0e000 */
[----:B------:R-:W-:-:S10]  /*16e0*/  DADD R14, R14, +INF ;  /* 0x7ff000000e0e7429 */ /* 0x000fd40000000000 */
[----:B------:R-:W-:Y:S02]  /*16f0*/  @!P1 LEA.HI R11, R18, R18, RZ, 0x1 ;  /* 0x00000012120b9211 */ /* 0x000fe400078f08ff */
[----:B------:R-:W-:Y:S01]  /*1700*/  FSEL R48, R14, RZ, P0 ;  /* 0x000000ff0e307208 */ /* 0x000fe20000000000 */
[----:B------:R-:W-:Y:S01]  /*1710*/  @!P1 IMAD.MOV.U32 R14, RZ, RZ, RZ ;  /* 0x000000ffff0e9224 */ /* 0x000fe200078e00ff */
[----:B------:R-:W-:Y:S02]  /*1720*/  @!P1 SHF.R.S32.HI R11, RZ, 0x1, R11 ;  /* 0x00000001ff0b9819 */ /* 0x000fe4000001140b */
[----:B------:R-:W-:Y:S02]  /*1730*/  FSEL R49, R15, RZ, P0 ;  /* 0x000000ff0f317208 */ /* 0x000fe40000000000 */
[----:B------:R-:W-:Y:S01]  /*1740*/  @!P1 LEA R45, R11, R45, 0x14 ;  /* 0x0000002d0b2d9211 */ /* 0x000fe200078ea0ff */
[----:B------:R-:W-:-:S05]  /*1750*/  @!P1 IMAD.IADD R18, R18, 0x1, -R11 ;  /* 0x0000000112129824 */ /* 0x000fca00078e0a0b */
[----:B------:R-:W-:-:S06]  /*1760*/  @!P1 LEA R15, R18, 0x3ff00000, 0x14 ;  /* 0x3ff00000120f9811 */ /* 0x000fcc00078ea0ff */
[----:B------:R-:W-:-:S11]  /*1770*/  @!P1 DMUL R48, R44, R14 ;  /* 0x0000000e2c309228 */ /* 0x000fd60000000000 */
.L_x_10:
[----:B------:R-:W-:Y:S05]  /*1780*/  BSYNC.RECONVERGENT B1 ;  /* 0x0000000000017941 */ /* 0x000fea0003800200 */
.L_x_9:
[----:B0-----:R-:W-:Y:S01]  /*1790*/  DMUL R46, R46, -0.5 ;  /* 0xbfe000002e2e7828 */ /* 0x001fe20000000000 */
[----:B------:R-:W-:Y:S01]  /*17a0*/  MOV R11, R8 ;  /* 0x00000008000b7202 */ /* 0x000fe20000000f00 */
[----:B------:R-:W-:Y:S01]  /*17b0*/  IMAD.MOV.U32 R8, RZ, RZ, R9 ;  /* 0x000000ffff087224 */ /* 0x000fe200078e0009 */
[----:B------:R-:W-:Y:S01]  /*17c0*/  BSSY.RECONVERGENT B1, `(.L_x_11) ;  /* 0x0000024000017945 */ /* 0x000fe20003800200 */
[----:B------:R-:W-:Y:S01]  /*17d0*/  IMAD.MOV.U32 R9, RZ, RZ, R6 ;  /* 0x000000ffff097224 */ /* 0x000fe200078e0006 */
[----:B------:R-:W-:Y:S01]  /*17e0*/  MOV R6, R7 ;  /* 0x0000000700067202 */ /* 0x000fe20000000f00 */
[----:B------:R-:W-:Y:S02]  /*17f0*/  IMAD.MOV.U32 R7, RZ, RZ, R5 ;  /* 0x000000ffff077224 */ /* 0x000fe400078e0005 */
        /* <DEDUP_REMOVED lines=16> */
[----:B------:R-:W-:Y:S02]  /*1900*/  LEA R15, R16, R25, 0x14 ;  /* 0x00000019100f7211 */ /* 0x000fe400078ea0ff */
[----:B------:R-:W-:Y:S01]  /*1910*/  MOV R14, R24 ;  /* 0x00000018000e7202 */ /* 0x000fe20000000f00 */
[----:B------:R-:W-:Y:S06]  /*1920*/  @!P0 BRA `(.L_x_12) ;  /* 0x0000000000348947 */ /* 0x000fec0003800000 */
[----:B------:R-:W-:Y:S01]  /*1930*/  FSETP.GEU.AND P1, PT, |R47|, 4.2275390625, PT ;  /* 0x408748002f00780b */ /* 0x000fe20003f2e200 */
[C---:B------:R-:W-:Y:S02]  /*1940*/  DADD R14, R46.reuse, +INF ;  /* 0x7ff000002e0e7429 */ /* 0x040fe40000000000 */
[----:B------:R-:W-:-:S08]  /*1950*/  DSETP.GEU.AND P0, PT, R46, RZ, PT ;  /* 0x000000ff2e00722a */ /* 0x000fd00003f0e000 */
[----:B------:R-:W-:Y:S02]  /*1960*/  FSEL R14, R14, RZ, P0 ;  /* 0x000000ff0e0e7208 */ /* 0x000fe40000000000 */
[C---:B------:R-:W-:Y:S02]  /*1970*/  @!P1 LEA.HI R5, R16.reuse, R16, RZ, 0x1 ;  /* 0x0000001010059211 */ /* 0x040fe400078f08ff */
[----:B------:R-:W-:Y:S02]  /*1980*/  @!P1 MOV R18, RZ ;  /* 0x000000ff00129202 */ /* 0x000fe40000000f00 */
[----:B------:R-:W-:Y:S02]  /*1990*/  @!P1 SHF.R.S32.HI R5, RZ, 0x1, R5 ;  /* 0x00000001ff059819 */ /* 0x000fe40000011405 */
[----:B------:R-:W-:Y:S02]  /*19a0*/  FSEL R15, R15, RZ, P0 ;  /* 0x000000ff0f0f7208 */ /* 0x000fe40000000000 */
[----:B------:R-:W-:Y:S01]  /*19b0*/  @!P1 LEA R17, R5, R25, 0x14 ;  /* 0x0000001905119211 */ /* 0x000fe200078ea0ff */
[----:B------:R-:W-:-:S05]  /*19c0*/  @!P1 IMAD.IADD R16, R16, 0x1, -R5 ;  /* 0x0000000110109824 */ /* 0x000fca00078e0a05 */
[----:B------:R-:W-:Y:S01]  /*19d0*/  @!P1 LEA R19, R16, 0x3ff00000, 0x14 ;  /* 0x3ff0000010139811 */ /* 0x000fe200078ea0ff */
[----:B------:R-:W-:-:S06]  /*19e0*/  @!P1 IMAD.MOV.U32 R16, RZ, RZ, R24 ;  /* 0x000000ffff109224 */ /* 0x000fcc00078e0018 */
[----:B------:R-:W-:-:S11]  /*19f0*/  @!P1 DMUL R14, R16, R18 ;  /* 0x00000012100e9228 */ /* 0x000fd60000000000 */
.L_x_12:
[----:B------:R-:W-:Y:S05]  /*1a00*/  BSYNC.RECONVERGENT B1 ;  /* 0x0000000000017941 */ /* 0x000fea0003800200 */
.L_x_11:
[----:B------:R-:W-:Y:S01]  /*1a10*/  DADD R14, R14, R48 ;  /* 0x000000000e0e7229 */ /* 0x000fe20000000030 */
[----:B------:R-:W-:-:S07]  /*1a20*/  FMUL R51, R2, R51 ;  /* 0x0000003302337220 */ /* 0x000fce0000400000 */
[----:B------:R-:W-:-:S10]  /*1a30*/  DMUL R14, R14, 0.5 ;  /* 0x3fe000000e0e7828 */ /* 0x000fd40000000000 */
[----:B------:R-:W0:Y:S02]  /*1a40*/  F2F.F32.F64 R14, R14 ;  /* 0x0000000e000e7310 */ /* 0x000e240000301000 */
[----:B0-----:R-:W-:-:S13]  /*1a50*/  FSETP.GT.AND P0, PT, R51, R14, PT ;  /* 0x0000000e3300720b */ /* 0x001fda0003f04000 */
[----:B------:R-:W-:Y:S05]  /*1a60*/  @P0 BRA `(.L_x_13) ;  /* 0xfffffff8000c0947 */ /* 0x000fea000383ffff */
[----:B------:R-:W-:Y:S05]  /*1a70*/  BSYNC.RECONVERGENT B0 ;  /* 0x0000000000007941 */ /* 0x000fea0003800200 */
.L_x_8:
[----:B------:R-:W0:Y:S01]  /*1a80*/  LDC.64 R2, c[0x0][0x398] ;  /* 0x0000e600ff027b82 */ /* 0x000e220000000a00 */
[----:B------:R-:W-:Y:S04]  /*1a90*/  STG.E.64 desc[UR4][R12.64+0x8], R8 ;  /* 0x000008080c007986 */ /* 0x000fe8000c101b04 */
[----:B------:R-:W-:Y:S04]  /*1aa0*/  STG.E.64 desc[UR4][R12.64+0x10], R6 ;  /* 0x000010060c007986 */ /* 0x000fe8000c101b04 */
[----:B------:R-:W-:Y:S01]  /*1ab0*/  STG.E.64 desc[UR4][R12.64], R10 ;  /* 0x0000000a0c007986 */ /* 0x000fe2000c101b04 */
[----:B0-----:R-:W-:-:S05]  /*1ac0*/  IMAD.WIDE R2, R0, 0x4, R2 ;  /* 0x0000000400027825 */ /* 0x001fca00078e0202 */
[----:B------:R-:W-:Y:S01]  /*1ad0*/  STG.E desc[UR4][R2.64], R50 ;  /* 0x0000003202007986 */ /* 0x000fe2000c101904 */
[----:B------:R-:W-:Y:S05]  /*1ae0*/  EXIT ;  /* 0x000000000000794d */ /* 0x000fea0003800000 */
.L_x_14:
[----:B------:R-:W-:-:S00]  /*1af0*/  BRA `(.L_x_14) ;  /* 0xfffffffc00fc7947 */ /* 0x000fc0000383ffff */
[----:B------:R-:W-:-:S00]  /*1b00*/  NOP ;  /* 0x0000000000007918 */ /* 0x000fc00000000000 */
[----:B------:R-:W-:-:S00]  /*1b10*/  NOP ;  /* 0x0000000000007918 */ /* 0x000fc00000000000 */
[----:B------:R-:W-:-:S00]  /*1b20*/  NOP ;  /* 0x0000000000007918 */ /* 0x000fc00000000000 */
[----:B------:R-:W-:-:S00]  /*1b30*/  NOP ;  /* 0x0000000000007918 */ /* 0x000fc00000000000 */
[----:B------:R-:W-:-:S00]  /*1b40*/  NOP ;  /* 0x0000000000007918 */ /* 0x000fc00000000000 */
[----:B------:R-:W-:-:S00]  /*1b50*/  NOP ;  /* 0x0000000000007918 */ /* 0x000fc00000000000 */
[----:B------:R-:W-:-:S00]  /*1b60*/  NOP ;  /* 0x0000000000007918 */ /* 0x000fc00000000000 */
[----:B------:R-:W-:-:S00]  /*1b70*/  NOP ;  /* 0x0000000000007918 */ /* 0x000fc00000000000 */
.L_x_15:


//--------------------- .nv.global.init           --------------------------
	.section	.nv.global.init,"aw",@progbits
	.align	4
.nv.global.init:
	.type		mrg32k3aM1SubSeq,@object
	.size		mrg32k3aM1SubSeq,(mrg32k3aM2SubSeq - mrg32k3aM1SubSeq)
mrg32k3aM1SubSeq:
        /*0000*/ 	.byte	0x0b, 0xcc, 0xee, 0x04, 0x73, 0x29, 0x8b, 0x6f, 0xf6, 0x53, 0x03, 0xf6, 0x23, 0xf6, 0xea, 0xda
        /* <DEDUP_REMOVED lines=125> */
	.type		mrg32k3aM2SubSeq,@object
	.size		mrg32k3aM2SubSeq,(mrg32k3aM1 - mrg32k3aM2SubSeq)
mrg32k3aM2SubSeq:
        /* <DEDUP_REMOVED lines=126> */
	.type		mrg32k3aM1,@object
	.size		mrg32k3aM1,(mrg32k3aM1Seq - mrg32k3aM1)
mrg32k3aM1:
        /* <DEDUP_REMOVED lines=144> */
	.type		mrg32k3aM1Seq,@object
	.size		mrg32k3aM1Seq,(mrg32k3aM2 - mrg32k3aM1Seq)
mrg32k3aM1Seq:
        /* <DEDUP_REMOVED lines=144> */
	.type		mrg32k3aM2,@object
	.size		mrg32k3aM2,(mrg32k3aM2Seq - mrg32k3aM2)
mrg32k3aM2:
        /* <DEDUP_REMOVED lines=144> */
	.type		mrg32k3aM2Seq,@object
	.size		mrg32k3aM2Seq,(precalc_xorwow_matrix - mrg32k3aM2Seq)
mrg32k3aM2Seq:
        /* <DEDUP_REMOVED lines=144> */
	.type		precalc_xorwow_matrix,@object
	.size		precalc_xorwow_matrix,(precalc_xorwow_offset_matrix - precalc_xorwow_matrix)
precalc_xorwow_matrix:
        /* <DEDUP_REMOVED lines=6400> */
	.type		precalc_xorwow_offset_matrix,@object
	.size		precalc_xorwow_offset_matrix,(.L_1 - precalc_xorwow_offset_matrix)
precalc_xorwow_offset_matrix:
        /* <DEDUP_REMOVED lines=6400> */
.L_1:


//--------------------- .nv.shared.reserved.0     --------------------------
	.section	.nv.shared.reserved.0,"aw",@nobits
	.weak		__nv_reservedSMEM_offset_0_alias
	.size		__nv_reservedSMEM_offset_0_alias, 0, 64
	.other		__nv_reservedSMEM_offset_0_alias,@"STO_CUDA_RESERVED_SHARED STV_DEFAULT"
__nv_reservedSMEM_offset_0_alias:
	.zero		0
	.zero		64


//--------------------- .nv.constant0._Z22distribucionParticulasPfS_S_S_iP17curandStateXORWOWff --------------------------
	.section	.nv.constant0._Z22distribucionParticulasPfS_S_S_iP17curandStateXORWOWff,"a",@progbits
	.sectionflags	@""
	.align	4
.nv.constant0._Z22distribucionParticulasPfS_S_S_iP17curandStateXORWOWff:
	.zero		952


//--------------------- SYMBOLS --------------------------

	.type		.nv.reservedSmem.offset0,@object
	.size		.nv.reservedSmem.offset0,0x4
